//
// Generated by NVIDIA NVVM Compiler
//
// Compiler Build ID: CL-36424714
// Cuda compilation tools, release 13.0, V13.0.88
// Based on NVVM 20.0.0
//

.version 9.0
.target sm_100
.address_size 64

	// .globl	_Z19wrap_softmax_kernelPKfPfmm

.visible .entry _Z19wrap_softmax_kernelPKfPfmm(
	.param .u64 .ptr .align 1 _Z19wrap_softmax_kernelPKfPfmm_param_0,
	.param .u64 .ptr .align 1 _Z19wrap_softmax_kernelPKfPfmm_param_1,
	.param .u64 _Z19wrap_softmax_kernelPKfPfmm_param_2,
	.param .u64 _Z19wrap_softmax_kernelPKfPfmm_param_3
)
{
	.reg .pred 	%p<85>;
	.reg .b32 	%r<314>;
	.reg .b32 	%f<486>;
	.reg .b64 	%rd<181>;

	ld.param.u64 	%rd43, [_Z19wrap_softmax_kernelPKfPfmm_param_0];
	ld.param.u64 	%rd45, [_Z19wrap_softmax_kernelPKfPfmm_param_1];
	ld.param.u64 	%rd46, [_Z19wrap_softmax_kernelPKfPfmm_param_2];
	ld.param.u64 	%rd44, [_Z19wrap_softmax_kernelPKfPfmm_param_3];
	cvta.to.global.u64 	%rd1, %rd45;
	mov.u32 	%r131, %ntid.y;
	mov.u32 	%r132, %ctaid.x;
	mov.u32 	%r133, %tid.y;
	mad.lo.s32 	%r1, %r131, %r132, %r133;
	cvt.s64.s32 	%rd47, %r1;
	setp.le.u64 	%p1, %rd46, %rd47;
	@%p1 bra 	$L__BB0_93;
	cvta.to.global.u64 	%rd2, %rd43;
	cvt.u32.u64 	%r134, %rd44;
	mul.lo.s32 	%r135, %r1, %r134;
	cvt.s64.s32 	%rd3, %r135;
	mov.u32 	%r136, %ntid.x;
	cvt.u64.u32 	%rd4, %r136;
	add.s64 	%rd48, %rd4, %rd44;
	add.s64 	%rd5, %rd48, -1;
	and.b64  	%rd49, %rd5, -4294967296;
	setp.ne.s64 	%p2, %rd49, 0;
	@%p2 bra 	$L__BB0_3;
	cvt.u32.u64 	%r137, %rd4;
	cvt.u32.u64 	%r138, %rd5;
	div.u32 	%r139, %r138, %r137;
	cvt.u64.u32 	%rd180, %r139;
	bra.uni 	$L__BB0_4;
$L__BB0_3:
	div.u64 	%rd180, %rd5, %rd4;
$L__BB0_4:
	shl.b64 	%rd50, %rd3, 2;
	add.s64 	%rd9, %rd2, %rd50;
	cvt.u32.u64 	%r2, %rd180;
	setp.lt.s32 	%p3, %r2, 1;
	mov.f32 	%f447, 0fFF800000;
	@%p3 bra 	$L__BB0_75;
	setp.lt.u32 	%p4, %r2, 16;
	mov.f32 	%f447, 0fFF800000;
	mov.b32 	%r273, 0;
	@%p4 bra 	$L__BB0_40;
	cvt.u32.u64 	%r141, %rd4;
	and.b32  	%r142, %r2, 2147483632;
	neg.s32 	%r293, %r142;
	mov.u32 	%r277, %tid.x;
	add.s32 	%r292, %r277, %r141;
	shl.b32 	%r143, %r141, 1;
	add.s32 	%r291, %r277, %r143;
	mad.lo.s32 	%r290, %r141, 3, %r277;
	shl.b32 	%r144, %r141, 2;
	add.s32 	%r289, %r277, %r144;
	mad.lo.s32 	%r288, %r141, 5, %r277;
	mad.lo.s32 	%r287, %r141, 6, %r277;
	mad.lo.s32 	%r286, %r141, 7, %r277;
	shl.b32 	%r145, %r141, 3;
	add.s32 	%r285, %r277, %r145;
	mad.lo.s32 	%r284, %r141, 9, %r277;
	mad.lo.s32 	%r283, %r141, 10, %r277;
	mad.lo.s32 	%r282, %r141, 11, %r277;
	mad.lo.s32 	%r281, %r141, 12, %r277;
	mad.lo.s32 	%r280, %r141, 13, %r277;
	mad.lo.s32 	%r279, %r141, 14, %r277;
	mad.lo.s32 	%r278, %r141, 15, %r277;
	mov.f32 	%f447, 0fFF800000;
$L__BB0_7:
	.pragma "nounroll";
	cvt.s64.s32 	%rd51, %r277;
	setp.le.u64 	%p5, %rd44, %rd51;
	@%p5 bra 	$L__BB0_9;
	mul.wide.s32 	%rd52, %r277, 4;
	add.s64 	%rd53, %rd9, %rd52;
	ld.global.f32 	%f110, [%rd53];
	max.f32 	%f447, %f447, %f110;
$L__BB0_9:
	cvt.s64.s32 	%rd54, %r292;
	setp.le.u64 	%p6, %rd44, %rd54;
	@%p6 bra 	$L__BB0_11;
	mul.wide.s32 	%rd55, %r292, 4;
	add.s64 	%rd56, %rd9, %rd55;
	ld.global.f32 	%f111, [%rd56];
	max.f32 	%f447, %f447, %f111;
$L__BB0_11:
	cvt.s64.s32 	%rd57, %r291;
	setp.le.u64 	%p7, %rd44, %rd57;
	@%p7 bra 	$L__BB0_13;
	mul.wide.s32 	%rd58, %r291, 4;
	add.s64 	%rd59, %rd9, %rd58;
	ld.global.f32 	%f112, [%rd59];
	max.f32 	%f447, %f447, %f112;
$L__BB0_13:
	cvt.s64.s32 	%rd60, %r290;
	setp.le.u64 	%p8, %rd44, %rd60;
	@%p8 bra 	$L__BB0_15;
	mul.wide.s32 	%rd61, %r290, 4;
	add.s64 	%rd62, %rd9, %rd61;
	ld.global.f32 	%f113, [%rd62];
	max.f32 	%f447, %f447, %f113;
$L__BB0_15:
	cvt.s64.s32 	%rd63, %r289;
	setp.le.u64 	%p9, %rd44, %rd63;
	@%p9 bra 	$L__BB0_17;
	mul.wide.s32 	%rd64, %r289, 4;
	add.s64 	%rd65, %rd9, %rd64;
	ld.global.f32 	%f114, [%rd65];
	max.f32 	%f447, %f447, %f114;
$L__BB0_17:
	cvt.s64.s32 	%rd66, %r288;
	setp.le.u64 	%p10, %rd44, %rd66;
	@%p10 bra 	$L__BB0_19;
	mul.wide.s32 	%rd67, %r288, 4;
	add.s64 	%rd68, %rd9, %rd67;
	ld.global.f32 	%f115, [%rd68];
	max.f32 	%f447, %f447, %f115;
$L__BB0_19:
	cvt.s64.s32 	%rd69, %r287;
	setp.le.u64 	%p11, %rd44, %rd69;
	@%p11 bra 	$L__BB0_21;
	mul.wide.s32 	%rd70, %r287, 4;
	add.s64 	%rd71, %rd9, %rd70;
	ld.global.f32 	%f116, [%rd71];
	max.f32 	%f447, %f447, %f116;
$L__BB0_21:
	cvt.s64.s32 	%rd72, %r286;
	setp.le.u64 	%p12, %rd44, %rd72;
	@%p12 bra 	$L__BB0_23;
	mul.wide.s32 	%rd73, %r286, 4;
	add.s64 	%rd74, %rd9, %rd73;
	ld.global.f32 	%f117, [%rd74];
	max.f32 	%f447, %f447, %f117;
$L__BB0_23:
	cvt.s64.s32 	%rd75, %r285;
	setp.le.u64 	%p13, %rd44, %rd75;
	@%p13 bra 	$L__BB0_25;
	mul.wide.s32 	%rd76, %r285, 4;
	add.s64 	%rd77, %rd9, %rd76;
	ld.global.f32 	%f118, [%rd77];
	max.f32 	%f447, %f447, %f118;
$L__BB0_25:
	cvt.s64.s32 	%rd78, %r284;
	setp.le.u64 	%p14, %rd44, %rd78;
	@%p14 bra 	$L__BB0_27;
	mul.wide.s32 	%rd79, %r284, 4;
	add.s64 	%rd80, %rd9, %rd79;
	ld.global.f32 	%f119, [%rd80];
	max.f32 	%f447, %f447, %f119;
$L__BB0_27:
	cvt.s64.s32 	%rd81, %r283;
	setp.le.u64 	%p15, %rd44, %rd81;
	@%p15 bra 	$L__BB0_29;
	mul.wide.s32 	%rd82, %r283, 4;
	add.s64 	%rd83, %rd9, %rd82;
	ld.global.f32 	%f120, [%rd83];
	max.f32 	%f447, %f447, %f120;
$L__BB0_29:
	cvt.s64.s32 	%rd84, %r282;
	setp.le.u64 	%p16, %rd44, %rd84;
	@%p16 bra 	$L__BB0_31;
	mul.wide.s32 	%rd85, %r282, 4;
	add.s64 	%rd86, %rd9, %rd85;
	ld.global.f32 	%f121, [%rd86];
	max.f32 	%f447, %f447, %f121;
$L__BB0_31:
	cvt.s64.s32 	%rd87, %r281;
	setp.le.u64 	%p17, %rd44, %rd87;
	@%p17 bra 	$L__BB0_33;
	mul.wide.s32 	%rd88, %r281, 4;
	add.s64 	%rd89, %rd9, %rd88;
	ld.global.f32 	%f122, [%rd89];
	max.f32 	%f447, %f447, %f122;
$L__BB0_33:
	cvt.s64.s32 	%rd90, %r280;
	setp.le.u64 	%p18, %rd44, %rd90;
	@%p18 bra 	$L__BB0_35;
	mul.wide.s32 	%rd91, %r280, 4;
	add.s64 	%rd92, %rd9, %rd91;
	ld.global.f32 	%f123, [%rd92];
	max.f32 	%f447, %f447, %f123;
$L__BB0_35:
	cvt.s64.s32 	%rd93, %r279;
	setp.le.u64 	%p19, %rd44, %rd93;
	@%p19 bra 	$L__BB0_37;
	mul.wide.s32 	%rd94, %r279, 4;
	add.s64 	%rd95, %rd9, %rd94;
	ld.global.f32 	%f124, [%rd95];
	max.f32 	%f447, %f447, %f124;
$L__BB0_37:
	cvt.s64.s32 	%rd96, %r278;
	setp.le.u64 	%p20, %rd44, %rd96;
	@%p20 bra 	$L__BB0_39;
	mul.wide.s32 	%rd97, %r278, 4;
	add.s64 	%rd98, %rd9, %rd97;
	ld.global.f32 	%f125, [%rd98];
	max.f32 	%f447, %f447, %f125;
$L__BB0_39:
	and.b32  	%r273, %r2, 2147483632;
	add.s32 	%r293, %r293, 16;
	cvt.u32.u64 	%r146, %rd4;
	shl.b32 	%r147, %r146, 4;
	add.s32 	%r292, %r292, %r147;
	add.s32 	%r291, %r291, %r147;
	add.s32 	%r290, %r290, %r147;
	add.s32 	%r289, %r289, %r147;
	add.s32 	%r288, %r288, %r147;
	add.s32 	%r287, %r287, %r147;
	add.s32 	%r286, %r286, %r147;
	add.s32 	%r285, %r285, %r147;
	add.s32 	%r284, %r284, %r147;
	add.s32 	%r283, %r283, %r147;
	add.s32 	%r282, %r282, %r147;
	add.s32 	%r281, %r281, %r147;
	add.s32 	%r280, %r280, %r147;
	add.s32 	%r279, %r279, %r147;
	add.s32 	%r278, %r278, %r147;
	add.s32 	%r277, %r277, %r147;
	setp.eq.s32 	%p21, %r293, 0;
	@%p21 bra 	$L__BB0_40;
	bra.uni 	$L__BB0_7;
$L__BB0_40:
	and.b32  	%r21, %r2, 15;
	setp.eq.s32 	%p22, %r21, 0;
	@%p22 bra 	$L__BB0_75;
	mov.u32 	%r22, %tid.x;
	and.b32  	%r23, %r2, 7;
	setp.lt.u32 	%p23, %r21, 8;
	@%p23 bra 	$L__BB0_59;
	cvt.u32.u64 	%r148, %rd4;
	mad.lo.s32 	%r149, %r273, %r148, %r22;
	cvt.s64.s32 	%rd10, %r149;
	setp.le.u64 	%p24, %rd44, %rd10;
	@%p24 bra 	$L__BB0_44;
	shl.b64 	%rd99, %rd10, 2;
	add.s64 	%rd100, %rd9, %rd99;
	ld.global.f32 	%f127, [%rd100];
	max.f32 	%f447, %f447, %f127;
$L__BB0_44:
	cvt.u32.u64 	%r151, %rd10;
	add.s32 	%r152, %r151, %r148;
	cvt.s64.s32 	%rd11, %r152;
	setp.le.u64 	%p25, %rd44, %rd11;
	@%p25 bra 	$L__BB0_46;
	shl.b64 	%rd101, %rd11, 2;
	add.s64 	%rd102, %rd9, %rd101;
	ld.global.f32 	%f128, [%rd102];
	max.f32 	%f447, %f447, %f128;
$L__BB0_46:
	cvt.u32.u64 	%r154, %rd11;
	add.s32 	%r155, %r154, %r148;
	cvt.s64.s32 	%rd12, %r155;
	setp.le.u64 	%p26, %rd44, %rd12;
	@%p26 bra 	$L__BB0_48;
	shl.b64 	%rd103, %rd12, 2;
	add.s64 	%rd104, %rd9, %rd103;
	ld.global.f32 	%f129, [%rd104];
	max.f32 	%f447, %f447, %f129;
$L__BB0_48:
	cvt.u32.u64 	%r157, %rd12;
	add.s32 	%r158, %r157, %r148;
	cvt.s64.s32 	%rd13, %r158;
	setp.le.u64 	%p27, %rd44, %rd13;
	@%p27 bra 	$L__BB0_50;
	shl.b64 	%rd105, %rd13, 2;
	add.s64 	%rd106, %rd9, %rd105;
	ld.global.f32 	%f130, [%rd106];
	max.f32 	%f447, %f447, %f130;
$L__BB0_50:
	cvt.u32.u64 	%r160, %rd13;
	add.s32 	%r161, %r160, %r148;
	cvt.s64.s32 	%rd14, %r161;
	setp.le.u64 	%p28, %rd44, %rd14;
	@%p28 bra 	$L__BB0_52;
	shl.b64 	%rd107, %rd14, 2;
	add.s64 	%rd108, %rd9, %rd107;
	ld.global.f32 	%f131, [%rd108];
	max.f32 	%f447, %f447, %f131;
$L__BB0_52:
	cvt.u32.u64 	%r163, %rd14;
	add.s32 	%r164, %r163, %r148;
	cvt.s64.s32 	%rd15, %r164;
	setp.le.u64 	%p29, %rd44, %rd15;
	@%p29 bra 	$L__BB0_54;
	shl.b64 	%rd109, %rd15, 2;
	add.s64 	%rd110, %rd9, %rd109;
	ld.global.f32 	%f132, [%rd110];
	max.f32 	%f447, %f447, %f132;
$L__BB0_54:
	cvt.u32.u64 	%r166, %rd15;
	add.s32 	%r167, %r166, %r148;
	cvt.s64.s32 	%rd16, %r167;
	setp.le.u64 	%p30, %rd44, %rd16;
	@%p30 bra 	$L__BB0_56;
	shl.b64 	%rd111, %rd16, 2;
	add.s64 	%rd112, %rd9, %rd111;
	ld.global.f32 	%f133, [%rd112];
	max.f32 	%f447, %f447, %f133;
$L__BB0_56:
	cvt.u32.u64 	%r169, %rd16;
	add.s32 	%r170, %r169, %r148;
	cvt.s64.s32 	%rd17, %r170;
	setp.le.u64 	%p31, %rd44, %rd17;
	@%p31 bra 	$L__BB0_58;
	shl.b64 	%rd113, %rd17, 2;
	add.s64 	%rd114, %rd9, %rd113;
	ld.global.f32 	%f134, [%rd114];
	max.f32 	%f447, %f447, %f134;
$L__BB0_58:
	add.s32 	%r273, %r273, 8;
$L__BB0_59:
	setp.eq.s32 	%p32, %r23, 0;
	@%p32 bra 	$L__BB0_75;
	and.b32  	%r26, %r2, 3;
	setp.lt.u32 	%p33, %r23, 4;
	@%p33 bra 	$L__BB0_70;
	cvt.u32.u64 	%r171, %rd4;
	mad.lo.s32 	%r172, %r273, %r171, %r22;
	cvt.s64.s32 	%rd18, %r172;
	setp.le.u64 	%p34, %rd44, %rd18;
	@%p34 bra 	$L__BB0_63;
	shl.b64 	%rd115, %rd18, 2;
	add.s64 	%rd116, %rd9, %rd115;
	ld.global.f32 	%f136, [%rd116];
	max.f32 	%f447, %f447, %f136;
$L__BB0_63:
	cvt.u32.u64 	%r174, %rd18;
	add.s32 	%r175, %r174, %r171;
	cvt.s64.s32 	%rd19, %r175;
	setp.le.u64 	%p35, %rd44, %rd19;
	@%p35 bra 	$L__BB0_65;
	shl.b64 	%rd117, %rd19, 2;
	add.s64 	%rd118, %rd9, %rd117;
	ld.global.f32 	%f137, [%rd118];
	max.f32 	%f447, %f447, %f137;
$L__BB0_65:
	cvt.u32.u64 	%r177, %rd19;
	add.s32 	%r178, %r177, %r171;
	cvt.s64.s32 	%rd20, %r178;
	setp.le.u64 	%p36, %rd44, %rd20;
	@%p36 bra 	$L__BB0_67;
	shl.b64 	%rd119, %rd20, 2;
	add.s64 	%rd120, %rd9, %rd119;
	ld.global.f32 	%f138, [%rd120];
	max.f32 	%f447, %f447, %f138;
$L__BB0_67:
	cvt.u32.u64 	%r180, %rd20;
	add.s32 	%r181, %r180, %r171;
	cvt.s64.s32 	%rd21, %r181;
	setp.le.u64 	%p37, %rd44, %rd21;
	@%p37 bra 	$L__BB0_69;
	shl.b64 	%rd121, %rd21, 2;
	add.s64 	%rd122, %rd9, %rd121;
	ld.global.f32 	%f139, [%rd122];
	max.f32 	%f447, %f447, %f139;
$L__BB0_69:
	add.s32 	%r273, %r273, 4;
$L__BB0_70:
	setp.eq.s32 	%p38, %r26, 0;
	@%p38 bra 	$L__BB0_75;
	cvt.u32.u64 	%r182, %rd4;
	mad.lo.s32 	%r276, %r182, %r273, %r22;
	neg.s32 	%r275, %r26;
$L__BB0_72:
	.pragma "nounroll";
	cvt.s64.s32 	%rd22, %r276;
	setp.le.u64 	%p39, %rd44, %rd22;
	@%p39 bra 	$L__BB0_74;
	shl.b64 	%rd123, %rd22, 2;
	add.s64 	%rd124, %rd9, %rd123;
	ld.global.f32 	%f140, [%rd124];
	max.f32 	%f447, %f447, %f140;
$L__BB0_74:
	cvt.u32.u64 	%r184, %rd22;
	add.s32 	%r276, %r184, %r182;
	add.s32 	%r275, %r275, 1;
	setp.eq.s32 	%p40, %r275, 0;
	@%p40 bra 	$L__BB0_75;
	bra.uni 	$L__BB0_72;
$L__BB0_75:
	setp.gt.s32 	%p41, %r2, 0;
	mov.b32 	%r185, %f447;
	shfl.sync.bfly.b32	%r186|%p42, %r185, 16, 31, -1;
	mov.b32 	%f142, %r186;
	max.f32 	%f143, %f447, %f142;
	mov.b32 	%r187, %f143;
	shfl.sync.bfly.b32	%r188|%p43, %r187, 8, 31, -1;
	mov.b32 	%f144, %r188;
	max.f32 	%f145, %f143, %f144;
	mov.b32 	%r189, %f145;
	shfl.sync.bfly.b32	%r190|%p44, %r189, 4, 31, -1;
	mov.b32 	%f146, %r190;
	max.f32 	%f147, %f145, %f146;
	mov.b32 	%r191, %f147;
	shfl.sync.bfly.b32	%r192|%p45, %r191, 2, 31, -1;
	mov.b32 	%f148, %r192;
	max.f32 	%f149, %f147, %f148;
	mov.b32 	%r193, %f149;
	shfl.sync.bfly.b32	%r194|%p46, %r193, 1, 31, -1;
	mov.b32 	%f150, %r194;
	max.f32 	%f68, %f149, %f150;
	mov.f32 	%f477, 0f00000000;
	@%p41 bra 	$L__BB0_94;
$L__BB0_76:
	setp.gt.s32 	%p70, %r2, 0;
	mov.b32 	%r249, %f477;
	shfl.sync.bfly.b32	%r250|%p71, %r249, 16, 31, -1;
	shfl.sync.bfly.b32	%r251|%p72, %r249, 8, 31, -1;
	shfl.sync.bfly.b32	%r252|%p73, %r249, 4, 31, -1;
	shfl.sync.bfly.b32	%r253|%p74, %r249, 2, 31, -1;
	shfl.sync.bfly.b32	%r254|%p75, %r249, 1, 31, -1;
	@%p70 bra 	$L__BB0_77;
	bra.uni 	$L__BB0_93;
$L__BB0_77:
	mov.u32 	%r106, %tid.x;
	and.b32  	%r107, %r2, 3;
	setp.lt.u32 	%p76, %r2, 4;
	mov.b32 	%r311, 0;
	@%p76 bra 	$L__BB0_88;
	cvt.u32.u64 	%r256, %rd4;
	and.b32  	%r311, %r2, 2147483644;
	neg.s32 	%r310, %r311;
	add.s32 	%r309, %r106, %r256;
	shl.b32 	%r111, %r256, 2;
	shl.b32 	%r257, %r256, 1;
	add.s32 	%r308, %r106, %r257;
	mad.lo.s32 	%r307, %r256, 3, %r106;
	mov.u32 	%r306, %r106;
$L__BB0_79:
	cvt.s64.s32 	%rd38, %r306;
	setp.le.u64 	%p77, %rd44, %rd38;
	@%p77 bra 	$L__BB0_81;
	shl.b64 	%rd155, %rd38, 2;
	add.s64 	%rd156, %rd9, %rd155;
	ld.global.f32 	%f351, [%rd156];
	sub.f32 	%f352, %f351, %f68;
	fma.rn.f32 	%f353, %f352, 0f3BBB989D, 0f3F000000;
	cvt.sat.f32.f32 	%f354, %f353;
	mov.f32 	%f355, 0f4B400001;
	mov.f32 	%f356, 0f437C0000;
	fma.rm.f32 	%f357, %f354, %f356, %f355;
	add.f32 	%f358, %f357, 0fCB40007F;
	neg.f32 	%f359, %f358;
	fma.rn.f32 	%f360, %f352, 0f3FB8AA3B, %f359;
	fma.rn.f32 	%f361, %f352, 0f32A57060, %f360;
	mov.b32 	%r258, %f357;
	shl.b32 	%r259, %r258, 23;
	mov.b32 	%f362, %r259;
	ex2.approx.ftz.f32 	%f363, %f361;
	mul.f32 	%f364, %f363, %f362;
	div.rn.f32 	%f365, %f364, %f477;
	add.s64 	%rd157, %rd38, %rd3;
	shl.b64 	%rd158, %rd157, 2;
	add.s64 	%rd159, %rd1, %rd158;
	st.global.f32 	[%rd159], %f365;
$L__BB0_81:
	cvt.s64.s32 	%rd39, %r309;
	setp.le.u64 	%p78, %rd44, %rd39;
	@%p78 bra 	$L__BB0_83;
	shl.b64 	%rd160, %rd39, 2;
	add.s64 	%rd161, %rd9, %rd160;
	ld.global.f32 	%f366, [%rd161];
	sub.f32 	%f367, %f366, %f68;
	fma.rn.f32 	%f368, %f367, 0f3BBB989D, 0f3F000000;
	cvt.sat.f32.f32 	%f369, %f368;
	mov.f32 	%f370, 0f4B400001;
	mov.f32 	%f371, 0f437C0000;
	fma.rm.f32 	%f372, %f369, %f371, %f370;
	add.f32 	%f373, %f372, 0fCB40007F;
	neg.f32 	%f374, %f373;
	fma.rn.f32 	%f375, %f367, 0f3FB8AA3B, %f374;
	fma.rn.f32 	%f376, %f367, 0f32A57060, %f375;
	mov.b32 	%r260, %f372;
	shl.b32 	%r261, %r260, 23;
	mov.b32 	%f377, %r261;
	ex2.approx.ftz.f32 	%f378, %f376;
	mul.f32 	%f379, %f378, %f377;
	div.rn.f32 	%f380, %f379, %f477;
	add.s64 	%rd162, %rd39, %rd3;
	shl.b64 	%rd163, %rd162, 2;
	add.s64 	%rd164, %rd1, %rd163;
	st.global.f32 	[%rd164], %f380;
$L__BB0_83:
	cvt.s64.s32 	%rd40, %r308;
	setp.le.u64 	%p79, %rd44, %rd40;
	@%p79 bra 	$L__BB0_85;
	shl.b64 	%rd165, %rd40, 2;
	add.s64 	%rd166, %rd9, %rd165;
	ld.global.f32 	%f381, [%rd166];
	sub.f32 	%f382, %f381, %f68;
	fma.rn.f32 	%f383, %f382, 0f3BBB989D, 0f3F000000;
	cvt.sat.f32.f32 	%f384, %f383;
	mov.f32 	%f385, 0f4B400001;
	mov.f32 	%f386, 0f437C0000;
	fma.rm.f32 	%f387, %f384, %f386, %f385;
	add.f32 	%f388, %f387, 0fCB40007F;
	neg.f32 	%f389, %f388;
	fma.rn.f32 	%f390, %f382, 0f3FB8AA3B, %f389;
	fma.rn.f32 	%f391, %f382, 0f32A57060, %f390;
	mov.b32 	%r262, %f387;
	shl.b32 	%r263, %r262, 23;
	mov.b32 	%f392, %r263;
	ex2.approx.ftz.f32 	%f393, %f391;
	mul.f32 	%f394, %f393, %f392;
	div.rn.f32 	%f395, %f394, %f477;
	add.s64 	%rd167, %rd40, %rd3;
	shl.b64 	%rd168, %rd167, 2;
	add.s64 	%rd169, %rd1, %rd168;
	st.global.f32 	[%rd169], %f395;
$L__BB0_85:
	cvt.s64.s32 	%rd41, %r307;
	setp.le.u64 	%p80, %rd44, %rd41;
	@%p80 bra 	$L__BB0_87;
	shl.b64 	%rd170, %rd41, 2;
	add.s64 	%rd171, %rd9, %rd170;
	ld.global.f32 	%f396, [%rd171];
	sub.f32 	%f397, %f396, %f68;
	fma.rn.f32 	%f398, %f397, 0f3BBB989D, 0f3F000000;
	cvt.sat.f32.f32 	%f399, %f398;
	mov.f32 	%f400, 0f4B400001;
	mov.f32 	%f401, 0f437C0000;
	fma.rm.f32 	%f402, %f399, %f401, %f400;
	add.f32 	%f403, %f402, 0fCB40007F;
	neg.f32 	%f404, %f403;
	fma.rn.f32 	%f405, %f397, 0f3FB8AA3B, %f404;
	fma.rn.f32 	%f406, %f397, 0f32A57060, %f405;
	mov.b32 	%r264, %f402;
	shl.b32 	%r265, %r264, 23;
	mov.b32 	%f407, %r265;
	ex2.approx.ftz.f32 	%f408, %f406;
	mul.f32 	%f409, %f408, %f407;
	div.rn.f32 	%f410, %f409, %f477;
	add.s64 	%rd172, %rd41, %rd3;
	shl.b64 	%rd173, %rd172, 2;
	add.s64 	%rd174, %rd1, %rd173;
	st.global.f32 	[%rd174], %f410;
$L__BB0_87:
	cvt.u32.u64 	%r266, %rd38;
	add.s32 	%r310, %r310, 4;
	add.s32 	%r309, %r309, %r111;
	add.s32 	%r308, %r308, %r111;
	add.s32 	%r307, %r307, %r111;
	add.s32 	%r306, %r266, %r111;
	setp.ne.s32 	%p81, %r310, 0;
	@%p81 bra 	$L__BB0_79;
$L__BB0_88:
	setp.eq.s32 	%p82, %r107, 0;
	@%p82 bra 	$L__BB0_93;
	cvt.u32.u64 	%r267, %rd4;
	mad.lo.s32 	%r313, %r267, %r311, %r106;
	neg.s32 	%r312, %r107;
$L__BB0_90:
	.pragma "nounroll";
	cvt.s64.s32 	%rd42, %r313;
	setp.le.u64 	%p83, %rd44, %rd42;
	@%p83 bra 	$L__BB0_92;
	shl.b64 	%rd175, %rd42, 2;
	add.s64 	%rd176, %rd9, %rd175;
	ld.global.f32 	%f411, [%rd176];
	sub.f32 	%f412, %f411, %f68;
	fma.rn.f32 	%f413, %f412, 0f3BBB989D, 0f3F000000;
	cvt.sat.f32.f32 	%f414, %f413;
	mov.f32 	%f415, 0f4B400001;
	mov.f32 	%f416, 0f437C0000;
	fma.rm.f32 	%f417, %f414, %f416, %f415;
	add.f32 	%f418, %f417, 0fCB40007F;
	neg.f32 	%f419, %f418;
	fma.rn.f32 	%f420, %f412, 0f3FB8AA3B, %f419;
	fma.rn.f32 	%f421, %f412, 0f32A57060, %f420;
	mov.b32 	%r268, %f417;
	shl.b32 	%r269, %r268, 23;
	mov.b32 	%f422, %r269;
	ex2.approx.ftz.f32 	%f423, %f421;
	mul.f32 	%f424, %f423, %f422;
	div.rn.f32 	%f425, %f424, %f477;
	add.s64 	%rd177, %rd42, %rd3;
	shl.b64 	%rd178, %rd177, 2;
	add.s64 	%rd179, %rd1, %rd178;
	st.global.f32 	[%rd179], %f425;
$L__BB0_92:
	cvt.u32.u64 	%r271, %rd42;
	add.s32 	%r313, %r271, %r267;
	add.s32 	%r312, %r312, 1;
	setp.ne.s32 	%p84, %r312, 0;
	@%p84 bra 	$L__BB0_90;
$L__BB0_93:
	ret;
$L__BB0_94:
	mov.u32 	%r70, %tid.x;
	and.b32  	%r71, %r2, 7;
	setp.lt.u32 	%p47, %r2, 8;
	mov.f32 	%f477, 0f00000000;
	mov.b32 	%r294, 0;
	@%p47 bra 	$L__BB0_113;
	cvt.u32.u64 	%r196, %rd4;
	and.b32  	%r294, %r2, 2147483640;
	neg.s32 	%r305, %r294;
	add.s32 	%r304, %r70, %r196;
	shl.b32 	%r75, %r196, 3;
	shl.b32 	%r197, %r196, 1;
	add.s32 	%r303, %r70, %r197;
	mad.lo.s32 	%r302, %r196, 3, %r70;
	shl.b32 	%r198, %r196, 2;
	add.s32 	%r301, %r70, %r198;
	mad.lo.s32 	%r300, %r196, 5, %r70;
	mad.lo.s32 	%r299, %r196, 6, %r70;
	mad.lo.s32 	%r298, %r196, 7, %r70;
	mov.f32 	%f477, 0f00000000;
	mov.u32 	%r297, %r70;
$L__BB0_96:
	.pragma "nounroll";
	cvt.s64.s32 	%rd30, %r297;
	setp.le.u64 	%p48, %rd44, %rd30;
	@%p48 bra 	$L__BB0_98;
	shl.b64 	%rd125, %rd30, 2;
	add.s64 	%rd126, %rd9, %rd125;
	ld.global.f32 	%f154, [%rd126];
	sub.f32 	%f155, %f154, %f68;
	fma.rn.f32 	%f156, %f155, 0f3BBB989D, 0f3F000000;
	cvt.sat.f32.f32 	%f157, %f156;
	mov.f32 	%f158, 0f4B400001;
	mov.f32 	%f159, 0f437C0000;
	fma.rm.f32 	%f160, %f157, %f159, %f158;
	add.f32 	%f161, %f160, 0fCB40007F;
	neg.f32 	%f162, %f161;
	fma.rn.f32 	%f163, %f155, 0f3FB8AA3B, %f162;
	fma.rn.f32 	%f164, %f155, 0f32A57060, %f163;
	mov.b32 	%r199, %f160;
	shl.b32 	%r200, %r199, 23;
	mov.b32 	%f165, %r200;
	ex2.approx.ftz.f32 	%f166, %f164;
	fma.rn.f32 	%f477, %f166, %f165, %f477;
$L__BB0_98:
	cvt.s64.s32 	%rd31, %r304;
	setp.le.u64 	%p49, %rd44, %rd31;
	@%p49 bra 	$L__BB0_100;
	shl.b64 	%rd127, %rd31, 2;
	add.s64 	%rd128, %rd9, %rd127;
	ld.global.f32 	%f167, [%rd128];
	sub.f32 	%f168, %f167, %f68;
	fma.rn.f32 	%f169, %f168, 0f3BBB989D, 0f3F000000;
	cvt.sat.f32.f32 	%f170, %f169;
	mov.f32 	%f171, 0f4B400001;
	mov.f32 	%f172, 0f437C0000;
	fma.rm.f32 	%f173, %f170, %f172, %f171;
	add.f32 	%f174, %f173, 0fCB40007F;
	neg.f32 	%f175, %f174;
	fma.rn.f32 	%f176, %f168, 0f3FB8AA3B, %f175;
	fma.rn.f32 	%f177, %f168, 0f32A57060, %f176;
	mov.b32 	%r201, %f173;
	shl.b32 	%r202, %r201, 23;
	mov.b32 	%f178, %r202;
	ex2.approx.ftz.f32 	%f179, %f177;
	fma.rn.f32 	%f477, %f179, %f178, %f477;
$L__BB0_100:
	cvt.s64.s32 	%rd32, %r303;
	setp.le.u64 	%p50, %rd44, %rd32;
	@%p50 bra 	$L__BB0_102;
	shl.b64 	%rd129, %rd32, 2;
	add.s64 	%rd130, %rd9, %rd129;
	ld.global.f32 	%f180, [%rd130];
	sub.f32 	%f181, %f180, %f68;
	fma.rn.f32 	%f182, %f181, 0f3BBB989D, 0f3F000000;
	cvt.sat.f32.f32 	%f183, %f182;
	mov.f32 	%f184, 0f4B400001;
	mov.f32 	%f185, 0f437C0000;
	fma.rm.f32 	%f186, %f183, %f185, %f184;
	add.f32 	%f187, %f186, 0fCB40007F;
	neg.f32 	%f188, %f187;
	fma.rn.f32 	%f189, %f181, 0f3FB8AA3B, %f188;
	fma.rn.f32 	%f190, %f181, 0f32A57060, %f189;
	mov.b32 	%r203, %f186;
	shl.b32 	%r204, %r203, 23;
	mov.b32 	%f191, %r204;
	ex2.approx.ftz.f32 	%f192, %f190;
	fma.rn.f32 	%f477, %f192, %f191, %f477;
$L__BB0_102:
	cvt.s64.s32 	%rd33, %r302;
	setp.le.u64 	%p51, %rd44, %rd33;
	@%p51 bra 	$L__BB0_104;
	shl.b64 	%rd131, %rd33, 2;
	add.s64 	%rd132, %rd9, %rd131;
	ld.global.f32 	%f193, [%rd132];
	sub.f32 	%f194, %f193, %f68;
	fma.rn.f32 	%f195, %f194, 0f3BBB989D, 0f3F000000;
	cvt.sat.f32.f32 	%f196, %f195;
	mov.f32 	%f197, 0f4B400001;
	mov.f32 	%f198, 0f437C0000;
	fma.rm.f32 	%f199, %f196, %f198, %f197;
	add.f32 	%f200, %f199, 0fCB40007F;
	neg.f32 	%f201, %f200;
	fma.rn.f32 	%f202, %f194, 0f3FB8AA3B, %f201;
	fma.rn.f32 	%f203, %f194, 0f32A57060, %f202;
	mov.b32 	%r205, %f199;
	shl.b32 	%r206, %r205, 23;
	mov.b32 	%f204, %r206;
	ex2.approx.ftz.f32 	%f205, %f203;
	fma.rn.f32 	%f477, %f205, %f204, %f477;
$L__BB0_104:
	cvt.s64.s32 	%rd34, %r301;
	setp.le.u64 	%p52, %rd44, %rd34;
	@%p52 bra 	$L__BB0_106;
	shl.b64 	%rd133, %rd34, 2;
	add.s64 	%rd134, %rd9, %rd133;
	ld.global.f32 	%f206, [%rd134];
	sub.f32 	%f207, %f206, %f68;
	fma.rn.f32 	%f208, %f207, 0f3BBB989D, 0f3F000000;
	cvt.sat.f32.f32 	%f209, %f208;
	mov.f32 	%f210, 0f4B400001;
	mov.f32 	%f211, 0f437C0000;
	fma.rm.f32 	%f212, %f209, %f211, %f210;
	add.f32 	%f213, %f212, 0fCB40007F;
	neg.f32 	%f214, %f213;
	fma.rn.f32 	%f215, %f207, 0f3FB8AA3B, %f214;
	fma.rn.f32 	%f216, %f207, 0f32A57060, %f215;
	mov.b32 	%r207, %f212;
	shl.b32 	%r208, %r207, 23;
	mov.b32 	%f217, %r208;
	ex2.approx.ftz.f32 	%f218, %f216;
	fma.rn.f32 	%f477, %f218, %f217, %f477;
$L__BB0_106:
	cvt.s64.s32 	%rd35, %r300;
	setp.le.u64 	%p53, %rd44, %rd35;
	@%p53 bra 	$L__BB0_108;
	shl.b64 	%rd135, %rd35, 2;
	add.s64 	%rd136, %rd9, %rd135;
	ld.global.f32 	%f219, [%rd136];
	sub.f32 	%f220, %f219, %f68;
	fma.rn.f32 	%f221, %f220, 0f3BBB989D, 0f3F000000;
	cvt.sat.f32.f32 	%f222, %f221;
	mov.f32 	%f223, 0f4B400001;
	mov.f32 	%f224, 0f437C0000;
	fma.rm.f32 	%f225, %f222, %f224, %f223;
	add.f32 	%f226, %f225, 0fCB40007F;
	neg.f32 	%f227, %f226;
	fma.rn.f32 	%f228, %f220, 0f3FB8AA3B, %f227;
	fma.rn.f32 	%f229, %f220, 0f32A57060, %f228;
	mov.b32 	%r209, %f225;
	shl.b32 	%r210, %r209, 23;
	mov.b32 	%f230, %r210;
	ex2.approx.ftz.f32 	%f231, %f229;
	fma.rn.f32 	%f477, %f231, %f230, %f477;
$L__BB0_108:
	cvt.s64.s32 	%rd36, %r299;
	setp.le.u64 	%p54, %rd44, %rd36;
	@%p54 bra 	$L__BB0_110;
	shl.b64 	%rd137, %rd36, 2;
	add.s64 	%rd138, %rd9, %rd137;
	ld.global.f32 	%f232, [%rd138];
	sub.f32 	%f233, %f232, %f68;
	fma.rn.f32 	%f234, %f233, 0f3BBB989D, 0f3F000000;
	cvt.sat.f32.f32 	%f235, %f234;
	mov.f32 	%f236, 0f4B400001;
	mov.f32 	%f237, 0f437C0000;
	fma.rm.f32 	%f238, %f235, %f237, %f236;
	add.f32 	%f239, %f238, 0fCB40007F;
	neg.f32 	%f240, %f239;
	fma.rn.f32 	%f241, %f233, 0f3FB8AA3B, %f240;
	fma.rn.f32 	%f242, %f233, 0f32A57060, %f241;
	mov.b32 	%r211, %f238;
	shl.b32 	%r212, %r211, 23;
	mov.b32 	%f243, %r212;
	ex2.approx.ftz.f32 	%f244, %f242;
	fma.rn.f32 	%f477, %f244, %f243, %f477;
$L__BB0_110:
	cvt.s64.s32 	%rd37, %r298;
	setp.le.u64 	%p55, %rd44, %rd37;
	@%p55 bra 	$L__BB0_112;
	shl.b64 	%rd139, %rd37, 2;
	add.s64 	%rd140, %rd9, %rd139;
	ld.global.f32 	%f245, [%rd140];
	sub.f32 	%f246, %f245, %f68;
	fma.rn.f32 	%f247, %f246, 0f3BBB989D, 0f3F000000;
	cvt.sat.f32.f32 	%f248, %f247;
	mov.f32 	%f249, 0f4B400001;
	mov.f32 	%f250, 0f437C0000;
	fma.rm.f32 	%f251, %f248, %f250, %f249;
	add.f32 	%f252, %f251, 0fCB40007F;
	neg.f32 	%f253, %f252;
	fma.rn.f32 	%f254, %f246, 0f3FB8AA3B, %f253;
	fma.rn.f32 	%f255, %f246, 0f32A57060, %f254;
	mov.b32 	%r213, %f251;
	shl.b32 	%r214, %r213, 23;
	mov.b32 	%f256, %r214;
	ex2.approx.ftz.f32 	%f257, %f255;
	fma.rn.f32 	%f477, %f257, %f256, %f477;
$L__BB0_112:
	cvt.u32.u64 	%r215, %rd30;
	add.s32 	%r305, %r305, 8;
	add.s32 	%r304, %r304, %r75;
	add.s32 	%r303, %r303, %r75;
	add.s32 	%r302, %r302, %r75;
	add.s32 	%r301, %r301, %r75;
	add.s32 	%r300, %r300, %r75;
	add.s32 	%r299, %r299, %r75;
	add.s32 	%r298, %r298, %r75;
	add.s32 	%r297, %r215, %r75;
	setp.eq.s32 	%p56, %r305, 0;
	@%p56 bra 	$L__BB0_113;
	bra.uni 	$L__BB0_96;
$L__BB0_113:
	setp.eq.s32 	%p57, %r71, 0;
	@%p57 bra 	$L__BB0_76;
	and.b32  	%r83, %r2, 3;
	setp.lt.u32 	%p58, %r71, 4;
	@%p58 bra 	$L__BB0_124;
	cvt.u32.u64 	%r216, %rd4;
	mad.lo.s32 	%r217, %r294, %r216, %r70;
	cvt.s64.s32 	%rd23, %r217;
	setp.le.u64 	%p59, %rd44, %rd23;
	@%p59 bra 	$L__BB0_117;
	shl.b64 	%rd141, %rd23, 2;
	add.s64 	%rd142, %rd9, %rd141;
	ld.global.f32 	%f259, [%rd142];
	sub.f32 	%f260, %f259, %f68;
	fma.rn.f32 	%f261, %f260, 0f3BBB989D, 0f3F000000;
	cvt.sat.f32.f32 	%f262, %f261;
	mov.f32 	%f263, 0f4B400001;
	mov.f32 	%f264, 0f437C0000;
	fma.rm.f32 	%f265, %f262, %f264, %f263;
	add.f32 	%f266, %f265, 0fCB40007F;
	neg.f32 	%f267, %f266;
	fma.rn.f32 	%f268, %f260, 0f3FB8AA3B, %f267;
	fma.rn.f32 	%f269, %f260, 0f32A57060, %f268;
	mov.b32 	%r218, %f265;
	shl.b32 	%r219, %r218, 23;
	mov.b32 	%f270, %r219;
	ex2.approx.ftz.f32 	%f271, %f269;
	fma.rn.f32 	%f477, %f271, %f270, %f477;
$L__BB0_117:
	cvt.u32.u64 	%r221, %rd23;
	add.s32 	%r222, %r221, %r216;
	cvt.s64.s32 	%rd24, %r222;
	setp.le.u64 	%p60, %rd44, %rd24;
	@%p60 bra 	$L__BB0_119;
	shl.b64 	%rd143, %rd24, 2;
	add.s64 	%rd144, %rd9, %rd143;
	ld.global.f32 	%f272, [%rd144];
	sub.f32 	%f273, %f272, %f68;
	fma.rn.f32 	%f274, %f273, 0f3BBB989D, 0f3F000000;
	cvt.sat.f32.f32 	%f275, %f274;
	mov.f32 	%f276, 0f4B400001;
	mov.f32 	%f277, 0f437C0000;
	fma.rm.f32 	%f278, %f275, %f277, %f276;
	add.f32 	%f279, %f278, 0fCB40007F;
	neg.f32 	%f280, %f279;
	fma.rn.f32 	%f281, %f273, 0f3FB8AA3B, %f280;
	fma.rn.f32 	%f282, %f273, 0f32A57060, %f281;
	mov.b32 	%r223, %f278;
	shl.b32 	%r224, %r223, 23;
	mov.b32 	%f283, %r224;
	ex2.approx.ftz.f32 	%f284, %f282;
	fma.rn.f32 	%f477, %f284, %f283, %f477;
$L__BB0_119:
	cvt.u32.u64 	%r226, %rd24;
	add.s32 	%r227, %r226, %r216;
	cvt.s64.s32 	%rd25, %r227;
	setp.le.u64 	%p61, %rd44, %rd25;
	@%p61 bra 	$L__BB0_121;
	shl.b64 	%rd145, %rd25, 2;
	add.s64 	%rd146, %rd9, %rd145;
	ld.global.f32 	%f285, [%rd146];
	sub.f32 	%f286, %f285, %f68;
	fma.rn.f32 	%f287, %f286, 0f3BBB989D, 0f3F000000;
	cvt.sat.f32.f32 	%f288, %f287;
	mov.f32 	%f289, 0f4B400001;
	mov.f32 	%f290, 0f437C0000;
	fma.rm.f32 	%f291, %f288, %f290, %f289;
	add.f32 	%f292, %f291, 0fCB40007F;
	neg.f32 	%f293, %f292;
	fma.rn.f32 	%f294, %f286, 0f3FB8AA3B, %f293;
	fma.rn.f32 	%f295, %f286, 0f32A57060, %f294;
	mov.b32 	%r228, %f291;
	shl.b32 	%r229, %r228, 23;
	mov.b32 	%f296, %r229;
	ex2.approx.ftz.f32 	%f297, %f295;
	fma.rn.f32 	%f477, %f297, %f296, %f477;
$L__BB0_121:
	cvt.u32.u64 	%r231, %rd25;
	add.s32 	%r232, %r231, %r216;
	cvt.s64.s32 	%rd26, %r232;
	setp.le.u64 	%p62, %rd44, %rd26;
	@%p62 bra 	$L__BB0_123;
	shl.b64 	%rd147, %rd26, 2;
	add.s64 	%rd148, %rd9, %rd147;
	ld.global.f32 	%f298, [%rd148];
	sub.f32 	%f299, %f298, %f68;
	fma.rn.f32 	%f300, %f299, 0f3BBB989D, 0f3F000000;
	cvt.sat.f32.f32 	%f301, %f300;
	mov.f32 	%f302, 0f4B400001;
	mov.f32 	%f303, 0f437C0000;
	fma.rm.f32 	%f304, %f301, %f303, %f302;
	add.f32 	%f305, %f304, 0fCB40007F;
	neg.f32 	%f306, %f305;
	fma.rn.f32 	%f307, %f299, 0f3FB8AA3B, %f306;
	fma.rn.f32 	%f308, %f299, 0f32A57060, %f307;
	mov.b32 	%r233, %f304;
	shl.b32 	%r234, %r233, 23;
	mov.b32 	%f309, %r234;
	ex2.approx.ftz.f32 	%f310, %f308;
	fma.rn.f32 	%f477, %f310, %f309, %f477;
$L__BB0_123:
	add.s32 	%r294, %r294, 4;
$L__BB0_124:
	setp.eq.s32 	%p63, %r83, 0;
	@%p63 bra 	$L__BB0_76;
	setp.eq.s32 	%p64, %r83, 1;
	@%p64 bra 	$L__BB0_131;
	cvt.u32.u64 	%r235, %rd4;
	mad.lo.s32 	%r236, %r294, %r235, %r70;
	cvt.s64.s32 	%rd27, %r236;
	setp.le.u64 	%p65, %rd44, %rd27;
	@%p65 bra 	$L__BB0_128;
	shl.b64 	%rd149, %rd27, 2;
	add.s64 	%rd150, %rd9, %rd149;
	ld.global.f32 	%f312, [%rd150];
	sub.f32 	%f313, %f312, %f68;
	fma.rn.f32 	%f314, %f313, 0f3BBB989D, 0f3F000000;
	cvt.sat.f32.f32 	%f315, %f314;
	mov.f32 	%f316, 0f4B400001;
	mov.f32 	%f317, 0f437C0000;
	fma.rm.f32 	%f318, %f315, %f317, %f316;
	add.f32 	%f319, %f318, 0fCB40007F;
	neg.f32 	%f320, %f319;
	fma.rn.f32 	%f321, %f313, 0f3FB8AA3B, %f320;
	fma.rn.f32 	%f322, %f313, 0f32A57060, %f321;
	mov.b32 	%r237, %f318;
	shl.b32 	%r238, %r237, 23;
	mov.b32 	%f323, %r238;
	ex2.approx.ftz.f32 	%f324, %f322;
	fma.rn.f32 	%f477, %f324, %f323, %f477;
$L__BB0_128:
	cvt.u32.u64 	%r240, %rd27;
	add.s32 	%r241, %r240, %r235;
	cvt.s64.s32 	%rd28, %r241;
	setp.le.u64 	%p66, %rd44, %rd28;
	@%p66 bra 	$L__BB0_130;
	shl.b64 	%rd151, %rd28, 2;
	add.s64 	%rd152, %rd9, %rd151;
	ld.global.f32 	%f325, [%rd152];
	sub.f32 	%f326, %f325, %f68;
	fma.rn.f32 	%f327, %f326, 0f3BBB989D, 0f3F000000;
	cvt.sat.f32.f32 	%f328, %f327;
	mov.f32 	%f329, 0f4B400001;
	mov.f32 	%f330, 0f437C0000;
	fma.rm.f32 	%f331, %f328, %f330, %f329;
	add.f32 	%f332, %f331, 0fCB40007F;
	neg.f32 	%f333, %f332;
	fma.rn.f32 	%f334, %f326, 0f3FB8AA3B, %f333;
	fma.rn.f32 	%f335, %f326, 0f32A57060, %f334;
	mov.b32 	%r242, %f331;
	shl.b32 	%r243, %r242, 23;
	mov.b32 	%f336, %r243;
	ex2.approx.ftz.f32 	%f337, %f335;
	fma.rn.f32 	%f477, %f337, %f336, %f477;
$L__BB0_130:
	add.s32 	%r294, %r294, 2;
$L__BB0_131:
	and.b32  	%r244, %r2, 1;
	setp.eq.b32 	%p67, %r244, 1;
	not.pred 	%p68, %p67;
	@%p68 bra 	$L__BB0_76;
	cvt.u32.u64 	%r245, %rd4;
	mad.lo.s32 	%r246, %r294, %r245, %r70;
	cvt.s64.s32 	%rd29, %r246;
	setp.le.u64 	%p69, %rd44, %rd29;
	@%p69 bra 	$L__BB0_76;
	shl.b64 	%rd153, %rd29, 2;
	add.s64 	%rd154, %rd9, %rd153;
	ld.global.f32 	%f338, [%rd154];
	sub.f32 	%f339, %f338, %f68;
	fma.rn.f32 	%f340, %f339, 0f3BBB989D, 0f3F000000;
	cvt.sat.f32.f32 	%f341, %f340;
	mov.f32 	%f342, 0f4B400001;
	mov.f32 	%f343, 0f437C0000;
	fma.rm.f32 	%f344, %f341, %f343, %f342;
	add.f32 	%f345, %f344, 0fCB40007F;
	neg.f32 	%f346, %f345;
	fma.rn.f32 	%f347, %f339, 0f3FB8AA3B, %f346;
	fma.rn.f32 	%f348, %f339, 0f32A57060, %f347;
	mov.b32 	%r247, %f344;
	shl.b32 	%r248, %r247, 23;
	mov.b32 	%f349, %r248;
	ex2.approx.ftz.f32 	%f350, %f348;
	fma.rn.f32 	%f477, %f350, %f349, %f477;
	bra.uni 	$L__BB0_76;

}


// ===== COMPILED SASS (sm_100) =====

	.target	sm_100

	.elftype	@"ET_EXEC"


//--------------------- .note.nv.tkinfo           --------------------------
	.section	.note.nv.tkinfo,"",@"SHT_NOTE"
	.sectionflags	@"SHF_NOTE_NV_TKINFO"
	.tkinfo
        /*0018*/ 	.word	0x00000002
        /*0030*/ 	.string	""
        /*0030*/ 	.string	"ptxas"
        /*0030*/ 	.string	"Cuda compilation tools, release 13.0, V13.0.88"
        /*0030*/ 	.string	"Build cuda_13.0.r13.0/compiler.36424714_0"
        /*0030*/ 	.string	"-arch sm_100 -m 64 "



//--------------------- .note.nv.cuinfo           --------------------------
	.section	.note.nv.cuinfo,"",@"SHT_NOTE"
	.sectionflags	@"SHF_NOTE_NV_CUINFO"
        /*0018*/ 	.short	0x0002
        /*001a*/ 	.short	0x0064
        /*001c*/ 	.short	0x0082
	.zero		2


//--------------------- .nv.info                  --------------------------
	.section	.nv.info,"",@"SHT_CUDA_INFO"
	.align	4


	//----- nvinfo : EIATTR_REGCOUNT
	.align		4
        /*0000*/ 	.byte	0x04, 0x2f
        /*0002*/ 	.short	(.L_1 - .L_0)
	.align		4
.L_0:
        /*0004*/ 	.word	index@(_Z19wrap_softmax_kernelPKfPfmm)
        /*0008*/ 	.word	0x00000020


	//----- nvinfo : EIATTR_FRAME_SIZE
	.align		4
.L_1:
        /*000c*/ 	.byte	0x04, 0x11
        /*000e*/ 	.short	(.L_3 - .L_2)
	.align		4
.L_2:
        /*0010*/ 	.word	index@($__internal_1_$__cuda_sm3x_div_rn_noftz_f32_slowpath)
        /*0014*/ 	.word	0x00000000


	//----- nvinfo : EIATTR_FRAME_SIZE
	.align		4
.L_3:
        /*0018*/ 	.byte	0x04, 0x11
        /*001a*/ 	.short	(.L_5 - .L_4)
	.align		4
.L_4:
        /*001c*/ 	.word	index@($__internal_0_$__cuda_sm20_div_u64)
        /*0020*/ 	.word	0x00000000


	//----- nvinfo : EIATTR_FRAME_SIZE
	.align		4
.L_5:
        /*0024*/ 	.byte	0x04, 0x11
        /*0026*/ 	.short	(.L_7 - .L_6)
	.align		4
.L_6:
        /*0028*/ 	.word	index@(_Z19wrap_softmax_kernelPKfPfmm)
        /*002c*/ 	.word	0x00000000


	//----- nvinfo : EIATTR_MIN_STACK_SIZE
	.align		4
.L_7:
        /*0030*/ 	.byte	0x04, 0x12
        /*0032*/ 	.short	(.L_9 - .L_8)
	.align		4
.L_8:
        /*0034*/ 	.word	index@(_Z19wrap_softmax_kernelPKfPfmm)
        /*0038*/ 	.word	0x00000000
.L_9:


//--------------------- .nv.compat                --------------------------
	.section	.nv.compat,"",@"SHT_CUDA_COMPAT_INFO"
	.align	4
        /*0000*/ 	.byte	0x02, 0x09, 0x00, 0x00, 0x02, 0x02, 0x01, 0x00, 0x02, 0x05, 0x05, 0x00, 0x03, 0x07, 0x01, 0x01
        /*0010*/ 	.byte	0x02, 0x03, 0x00, 0x00, 0x02, 0x06, 0x01, 0x00, 0x04, 0x0b, 0x08, 0x00, 0x01, 0x00, 0x00, 0x00
        /*0020*/ 	.byte	0x00, 0x00, 0x00, 0x00


//--------------------- .nv.info._Z19wrap_softmax_kernelPKfPfmm --------------------------
	.section	.nv.info._Z19wrap_softmax_kernelPKfPfmm,"",@"SHT_CUDA_INFO"
	.sectionflags	@""
	.align	4


	//----- nvinfo : EIATTR_CUDA_API_VERSION
	.align		4
        /*0000*/ 	.byte	0x04, 0x37
        /*0002*/ 	.short	(.L_11 - .L_10)
.L_10:
        /*0004*/ 	.word	0x00000082


	//----- nvinfo : EIATTR_KPARAM_INFO
	.align		4
.L_11:
        /*0008*/ 	.byte	0x04, 0x17
        /*000a*/ 	.short	(.L_13 - .L_12)
.L_12:
        /*000c*/ 	.word	0x00000000
        /*0010*/ 	.short	0x0003
        /*0012*/ 	.short	0x0018
        /*0014*/ 	.byte	0x00, 0xf0, 0x21, 0x00


	//----- nvinfo : EIATTR_KPARAM_INFO
	.align		4
.L_13:
        /*0018*/ 	.byte	0x04, 0x17
        /*001a*/ 	.short	(.L_15 - .L_14)
.L_14:
        /*001c*/ 	.word	0x00000000
        /*0020*/ 	.short	0x0002
        /*0022*/ 	.short	0x0010
        /*0024*/ 	.byte	0x00, 0xf0, 0x21, 0x00


	//----- nvinfo : EIATTR_KPARAM_INFO
	.align		4
.L_15:
        /*0028*/ 	.byte	0x04, 0x17
        /*002a*/ 	.short	(.L_17 - .L_16)
.L_16:
        /*002c*/ 	.word	0x00000000
        /*0030*/ 	.short	0x0001
        /*0032*/ 	.short	0x0008
        /*0034*/ 	.byte	0x00, 0xf5, 0x21, 0x00


	//----- nvinfo : EIATTR_KPARAM_INFO
	.align		4
.L_17:
        /*0038*/ 	.byte	0x04, 0x17
        /*003a*/ 	.short	(.L_19 - .L_18)
.L_18:
        /*003c*/ 	.word	0x00000000
        /*0040*/ 	.short	0x0000
        /*0042*/ 	.short	0x0000
        /*0044*/ 	.byte	0x00, 0xf5, 0x21, 0x00


	//----- nvinfo : EIATTR_SPARSE_MMA_MASK
	.align		4
.L_19:
        /*0048*/ 	.byte	0x03, 0x50
        /*004a*/ 	.short	0x0000


	//----- nvinfo : EIATTR_MAXREG_COUNT
	.align		4
        /*004c*/ 	.byte	0x03, 0x1b
        /*004e*/ 	.short	0x00ff


	//----- nvinfo : EIATTR_MERCURY_ISA_VERSION
	.align		4
        /*0050*/ 	.byte	0x03, 0x5f
        /*0052*/ 	.short	0x0101


	//----- nvinfo : EIATTR_COOP_GROUP_MASK_REGIDS
	.align		4
        /*0054*/ 	.byte	0x04, 0x29
        /*0056*/ 	.short	(.L_21 - .L_20)


	//   ....[0]....
.L_20:
        /*0058*/ 	.word	0xffffffff


	//   ....[1]....
        /*005c*/ 	.word	0xffffffff


	//   ....[2]....
        /*0060*/ 	.word	0xffffffff


	//   ....[3]....
        /*0064*/ 	.word	0xffffffff


	//   ....[4]....
        /*0068*/ 	.word	0xffffffff


	//----- nvinfo : EIATTR_COOP_GROUP_INSTR_OFFSETS
	.align		4
.L_21:
        /*006c*/ 	.byte	0x04, 0x28
        /*006e*/ 	.short	(.L_23 - .L_22)


	//   ....[0]....
.L_22:
        /*0070*/ 	.word	0x000015c0


	//   ....[1]....
        /*0074*/ 	.word	0x000015f0


	//   ....[2]....
        /*0078*/ 	.word	0x00001610


	//   ....[3]....
        /*007c*/ 	.word	0x00001630


	//   ....[4]....
        /*0080*/ 	.word	0x00001660


	//----- nvinfo : EIATTR_VRC_CTA_INIT_COUNT
	.align		4
.L_23:
        /*0084*/ 	.byte	0x02, 0x4a
	.zero		1
	.zero		1


	//----- nvinfo : EIATTR_EXIT_INSTR_OFFSETS
	.align		4
        /*0088*/ 	.byte	0x04, 0x1c
        /*008a*/ 	.short	(.L_25 - .L_24)


	//   ....[0]....
.L_24:
        /*008c*/ 	.word	0x00000090


	//   ....[1]....
        /*0090*/ 	.word	0x00002a20


	//   ....[2]....
        /*0094*/ 	.word	0x000034f0


	//   ....[3]....
        /*0098*/ 	.word	0x000037f0


	//----- nvinfo : EIATTR_INDIRECT_BRANCH_TARGETS
	.align		4
.L_25:
        /*009c*/ 	.byte	0x04, 0x34
        /*009e*/ 	.short	(.L_27 - .L_26)


	//   ....[0]....
.L_26:
        /*00a0*/ 	.word	.L_x_11@srel
        /*00a4*/ 	.short	0x0
        /*00a6*/ 	.short	0x0
        /*00a8*/ 	.word	0x3
        /*00ac*/ 	.word	.L_x_8@srel
        /*00b0*/ 	.word	.L_x_50@srel
        /*00b4*/ 	.word	.L_x_51@srel


	//----- nvinfo : EIATTR_CRS_STACK_SIZE
	.align		4
.L_27:
        /*00b8*/ 	.byte	0x04, 0x1e
        /*00ba*/ 	.short	(.L_29 - .L_28)
.L_28:
        /*00bc*/ 	.word	0x00000000


	//----- nvinfo : EIATTR_CBANK_PARAM_SIZE
	.align		4
.L_29:
        /*00c0*/ 	.byte	0x03, 0x19
        /*00c2*/ 	.short	0x0020


	//----- nvinfo : EIATTR_PARAM_CBANK
	.align		4
        /*00c4*/ 	.byte	0x04, 0x0a
        /*00c6*/ 	.short	(.L_31 - .L_30)
	.align		4
.L_30:
        /*00c8*/ 	.word	index@(.nv.constant0._Z19wrap_softmax_kernelPKfPfmm)
        /*00cc*/ 	.short	0x0380
        /*00ce*/ 	.short	0x0020


	//----- nvinfo : EIATTR_SW_WAR
	.align		4
.L_31:
        /*00d0*/ 	.byte	0x04, 0x36
        /*00d2*/ 	.short	(.L_33 - .L_32)
.L_32:
        /*00d4*/ 	.word	0x00000008
.L_33:


//--------------------- .nv.callgraph             --------------------------
	.section	.nv.callgraph,"",@"SHT_CUDA_CALLGRAPH"
	.align	4
	.sectionentsize	8
	.align		4
        /*0000*/ 	.word	0x00000000
	.align		4
        /*0004*/ 	.word	0xffffffff
	.align		4
        /*0008*/ 	.word	0x00000000
	.align		4
        /*000c*/ 	.word	0xfffffffe
	.align		4
        /*0010*/ 	.word	0x00000000
	.align		4
        /*0014*/ 	.word	0xfffffffd
	.align		4
        /*0018*/ 	.word	0x00000000
	.align		4
        /*001c*/ 	.word	0xfffffffc


//--------------------- .nv.constant2._Z19wrap_softmax_kernelPKfPfmm --------------------------
	.section	.nv.constant2._Z19wrap_softmax_kernelPKfPfmm,"a",@progbits
	.sectionflags	@""
	.align	4
.nv.constant2._Z19wrap_softmax_kernelPKfPfmm:
        /*0000*/ 	.byte	0x10, 0x2a, 0x00, 0x00, 0x80, 0x28, 0x00, 0x00, 0x20, 0x26, 0x00, 0x00


//--------------------- .text._Z19wrap_softmax_kernelPKfPfmm --------------------------
	.section	.text._Z19wrap_softmax_kernelPKfPfmm,"ax",@progbits
	.align	128
        .global         _Z19wrap_softmax_kernelPKfPfmm
        .type           _Z19wrap_softmax_kernelPKfPfmm,@function
        .size           _Z19wrap_softmax_kernelPKfPfmm,(.L_x_53 - _Z19wrap_softmax_kernelPKfPfmm)
        .other          _Z19wrap_softmax_kernelPKfPfmm,@"STO_CUDA_ENTRY STV_DEFAULT"
_Z19wrap_softmax_kernelPKfPfmm:
.text._Z19wrap_softmax_kernelPKfPfmm:
[----:B------:R-:W-:Y:S01]  /*0000*/  LDC R1, c[0x0][0x37c] ;  /* 0x0000df00ff017b82 */ /* 0x000fe20000000800 */
[----:B------:R-:W0:Y:S01]  /*0010*/  S2R R13, SR_CTAID.X ;  /* 0x00000000000d7919 */ /* 0x000e220000002500 */
[----:B------:R-:W0:Y:S01]  /*0020*/  LDCU UR4, c[0x0][0x364] ;  /* 0x00006c80ff0477ac */ /* 0x000e220008000800 */
[----:B------:R-:W0:Y:S01]  /*0030*/  S2R R0, SR_TID.Y ;  /* 0x0000000000007919 */ /* 0x000e220000002200 */
[----:B------:R-:W1:Y:S01]  /*0040*/  LDCU.64 UR6, c[0x0][0x390] ;  /* 0x00007200ff0677ac */ /* 0x000e620008000a00 */
[----:B0-----:R-:W-:-:S05]  /*0050*/  IMAD R13, R13, UR4, R0 ;  /* 0x000000040d0d7c24 */ /* 0x001fca000f8e0200 */
[----:B-1----:R-:W-:Y:S02]  /*0060*/  ISETP.GE.U32.AND P0, PT, R13, UR6, PT ;  /* 0x000000060d007c0c */ /* 0x002fe4000bf06070 */
[----:B------:R-:W-:-:S04]  /*0070*/  SHF.R.S32.HI R0, RZ, 0x1f, R13 ;  /* 0x0000001fff007819 */ /* 0x000fc8000001140d */
[----:B------:R-:W-:-:S13]  /*0080*/  ISETP.GE.U32.AND.EX P0, PT, R0, UR7, PT, P0 ;  /* 0x0000000700007c0c */ /* 0x000fda000bf06100 */
[----:B------:R-:W-:Y:S05]  /*0090*/  @P0 EXIT ;  /* 0x000000000000094d */ /* 0x000fea0003800000 */
[----:B------:R-:W0:Y:S08]  /*00a0*/  LDC R16, c[0x0][0x360] ;  /* 0x0000d800ff107b82 */ /* 0x000e300000000800 */
[----:B------:R-:W0:Y:S02]  /*00b0*/  LDC.64 R4, c[0x0][0x398] ;  /* 0x0000e600ff047b82 */ /* 0x000e240000000a00 */
[-C--:B0-----:R-:W-:Y:S01]  /*00c0*/  IADD3 R3, P0, PT, R16, R4.reuse, RZ ;  /* 0x0000000410037210 */ /* 0x081fe20007f1e0ff */
[----:B------:R-:W-:-:S03]  /*00d0*/  IMAD R13, R13, R4, RZ ;  /* 0x000000040d0d7224 */ /* 0x000fc600078e02ff */
[----:B------:R-:W-:Y:S02]  /*00e0*/  IADD3 R3, P1, PT, R3, -0x1, RZ ;  /* 0xffffffff03037810 */ /* 0x000fe40007f3e0ff */
[----:B------:R-:W-:Y:S02]  /*00f0*/  SHF.R.S32.HI R12, RZ, 0x1f, R13 ;  /* 0x0000001fff0c7819 */ /* 0x000fe4000001140d */
[----:B------:R-:W-:-:S04]  /*0100*/  IADD3.X R0, PT, PT, RZ, -0x1, R5, P1, P0 ;  /* 0xffffffffff007810 */ /* 0x000fc80000fe0405 */
[----:B------:R-:W-:-:S13]  /*0110*/  ISETP.NE.U32.AND P0, PT, R0, RZ, PT ;  /* 0x000000ff0000720c */ /* 0x000fda0003f05070 */
[----:B------:R-:W-:Y:S05]  /*0120*/  @P0 BRA `(.L_x_0) ;  /* 0x00000000004c0947 */ /* 0x000fea0003800000 */
[----:B------:R-:W0:Y:S01]  /*0130*/  I2F.U32.RP R0, R16 ;  /* 0x0000001000007306 */ /* 0x000e220000209000 */
[----:B------:R-:W-:-:S07]  /*0140*/  ISETP.NE.U32.AND P2, PT, R16, RZ, PT ;  /* 0x000000ff1000720c */ /* 0x000fce0003f45070 */
[----:B0-----:R-:W0:Y:S02]  /*0150*/  MUFU.RCP R0, R0 ;  /* 0x0000000000007308 */ /* 0x001e240000001000 */
[----:B0-----:R-:W-:-:S06]  /*0160*/  VIADD R4, R0, 0xffffffe ;  /* 0x0ffffffe00047836 */ /* 0x001fcc0000000000 */
[----:B------:R0:W1:Y:S02]  /*0170*/  F2I.FTZ.U32.TRUNC.NTZ R5, R4 ;  /* 0x0000000400057305 */ /* 0x000064000021f000 */
[----:B0-----:R-:W-:Y:S02]  /*0180*/  IMAD.MOV.U32 R4, RZ, RZ, RZ ;  /* 0x000000ffff047224 */ /* 0x001fe400078e00ff */
[----:B-1----:R-:W-:-:S04]  /*0190*/  IMAD.MOV R7, RZ, RZ, -R5 ;  /* 0x000000ffff077224 */ /* 0x002fc800078e0a05 */
[----:B------:R-:W-:-:S04]  /*01a0*/  IMAD R7, R7, R16, RZ ;  /* 0x0000001007077224 */ /* 0x000fc800078e02ff */
[----:B------:R-:W-:-:S06]  /*01b0*/  IMAD.HI.U32 R2, R5, R7, R4 ;  /* 0x0000000705027227 */ /* 0x000fcc00078e0004 */
[----:B------:R-:W-:-:S04]  /*01c0*/  IMAD.HI.U32 R0, R2, R3, RZ ;  /* 0x0000000302007227 */ /* 0x000fc800078e00ff */
[----:B------:R-:W-:-:S04]  /*01d0*/  IMAD.MOV R2, RZ, RZ, -R0 ;  /* 0x000000ffff027224 */ /* 0x000fc800078e0a00 */
[----:B------:R-:W-:-:S05]  /*01e0*/  IMAD R3, R16, R2, R3 ;  /* 0x0000000210037224 */ /* 0x000fca00078e0203 */
[----:B------:R-:W-:-:S13]  /*01f0*/  ISETP.GE.U32.AND P0, PT, R3, R16, PT ;  /* 0x000000100300720c */ /* 0x000fda0003f06070 */
[----:B------:R-:W-:Y:S01]  /*0200*/  @P0 IMAD.IADD R3, R3, 0x1, -R16 ;  /* 0x0000000103030824 */ /* 0x000fe200078e0a10 */
[----:B------:R-:W-:-:S04]  /*0210*/  @P0 IADD3 R0, PT, PT, R0, 0x1, RZ ;  /* 0x0000000100000810 */ /* 0x000fc80007ffe0ff */
[----:B------:R-:W-:-:S13]  /*0220*/  ISETP.GE.U32.AND P1, PT, R3, R16, PT ;  /* 0x000000100300720c */ /* 0x000fda0003f26070 */
[----:B------:R-:W-:Y:S01]  /*0230*/  @P1 VIADD R0, R0, 0x1 ;  /* 0x0000000100001836 */ /* 0x000fe20000000000 */
[----:B------:R-:W-:Y:S01]  /*0240*/  @!P2 LOP3.LUT R0, RZ, R16, RZ, 0x33, !PT ;  /* 0x00000010ff00a212 */ /* 0x000fe200078e33ff */
[----:B------:R-:W-:Y:S06]  /*0250*/  BRA `(.L_x_1) ;  /* 0x0000000000087947 */ /* 0x000fec0003800000 */
.L_x_0:
[----:B------:R-:W-:-:S07]  /*0260*/  MOV R2, 0x280 ;  /* 0x0000028000027802 */ /* 0x000fce0000000f00 */
[----:B------:R-:W-:Y:S05]  /*0270*/  CALL.REL.NOINC `($__internal_0_$__cuda_sm20_div_u64) ;  /* 0x0000003400607944 */ /* 0x000fea0003c00000 */
.L_x_1:
[----:B------:R-:W0:Y:S01]  /*0280*/  LDCU.64 UR6, c[0x0][0x380] ;  /* 0x00007000ff0677ac */ /* 0x000e220008000a00 */
[----:B------:R-:W-:Y:S01]  /*0290*/  ISETP.GE.AND P0, PT, R0, 0x1, PT ;  /* 0x000000010000780c */ /* 0x000fe20003f06270 */
[----:B------:R-:W-:Y:S01]  /*02a0*/  IMAD.MOV.U32 R2, RZ, RZ, -0x800000 ;  /* 0xff800000ff027424 */ /* 0x000fe200078e00ff */
[----:B------:R-:W1:Y:S01]  /*02b0*/  LDCU.64 UR4, c[0x0][0x358] ;  /* 0x00006b00ff0477ac */ /* 0x000e620008000a00 */
[----:B0-----:R-:W-:-:S04]  /*02c0*/  LEA R14, P1, R13, UR6, 0x2 ;  /* 0x000000060d0e7c11 */ /* 0x001fc8000f8210ff */
[----:B------:R-:W-:-:S06]  /*02d0*/  LEA.HI.X R15, R13, UR7, R12, 0x2, P1 ;  /* 0x000000070d0f7c11 */ /* 0x000fcc00088f140c */
[----:B-1----:R-:W-:Y:S05]  /*02e0*/  @!P0 BRA `(.L_x_2) ;  /* 0x0000001000b48947 */ /* 0x002fea0003800000 */
[----:B------:R-:W-:Y:S01]  /*02f0*/  ISETP.GE.U32.AND P0, PT, R0, 0x10, PT ;  /* 0x000000100000780c */ /* 0x000fe20003f06070 */
[----:B------:R-:W-:Y:S02]  /*0300*/  IMAD.MOV.U32 R2, RZ, RZ, -0x800000 ;  /* 0xff800000ff027424 */ /* 0x000fe400078e00ff */
[----:B------:R-:W-:-:S10]  /*0310*/  IMAD.MOV.U32 R17, RZ, RZ, RZ ;  /* 0x000000ffff117224 */ /* 0x000fd400078e00ff */
[----:B------:R-:W-:Y:S05]  /*0320*/  @!P0 BRA `(.L_x_3) ;  /* 0x0000000800988947 */ /* 0x000fea0003800000 */
[----:B------:R-:W0:Y:S01]  /*0330*/  S2R R28, SR_TID.X ;  /* 0x00000000001c7919 */ /* 0x000e220000002100 */
[----:B------:R-:W-:Y:S01]  /*0340*/  LOP3.LUT R4, R0, 0x7ffffff0, RZ, 0xc0, !PT ;  /* 0x7ffffff000047812 */ /* 0x000fe200078ec0ff */
[----:B------:R-:W-:Y:S01]  /*0350*/  IMAD.MOV.U32 R2, RZ, RZ, -0x800000 ;  /* 0xff800000ff027424 */ /* 0x000fe200078e00ff */
[----:B------:R-:W1:Y:S03]  /*0360*/  LDCU.64 UR6, c[0x0][0x398] ;  /* 0x00007300ff0677ac */ /* 0x000e660008000a00 */
[----:B------:R-:W-:Y:S01]  /*0370*/  IMAD.MOV R26, RZ, RZ, -R4 ;  /* 0x000000ffff1a7224 */ /* 0x000fe200078e0a04 */
[C---:B0-----:R-:W-:Y:S01]  /*0380*/  IADD3 R3, PT, PT, R16.reuse, R28, RZ ;  /* 0x0000001c10037210 */ /* 0x041fe20007ffe0ff */
[C-C-:B------:R-:W-:Y:S02]  /*0390*/  IMAD R5, R16.reuse, 0x2, R28.reuse ;  /* 0x0000000210057824 */ /* 0x140fe400078e021c */
[----:B------:R-:W-:-:S02]  /*03a0*/  IMAD R7, R16, 0x3, R28 ;  /* 0x0000000310077824 */ /* 0x000fc400078e021c */
[C-C-:B------:R-:W-:Y:S02]  /*03b0*/  IMAD R9, R16.reuse, 0x4, R28.reuse ;  /* 0x0000000410097824 */ /* 0x140fe400078e021c */
[C-C-:B------:R-:W-:Y:S02]  /*03c0*/  IMAD R11, R16.reuse, 0x5, R28.reuse ;  /* 0x00000005100b7824 */ /* 0x140fe400078e021c */
[C-C-:B------:R-:W-:Y:S02]  /*03d0*/  IMAD R17, R16.reuse, 0x6, R28.reuse ;  /* 0x0000000610117824 */ /* 0x140fe400078e021c */
[C-C-:B------:R-:W-:Y:S02]  /*03e0*/  IMAD R23, R16.reuse, 0x7, R28.reuse ;  /* 0x0000000710177824 */ /* 0x140fe400078e021c */
[C-C-:B------:R-:W-:Y:S02]  /*03f0*/  IMAD R25, R16.reuse, 0x8, R28.reuse ;  /* 0x0000000810197824 */ /* 0x140fe400078e021c */
[----:B------:R-:W-:-:S02]  /*0400*/  IMAD R27, R16, 0x9, R28 ;  /* 0x00000009101b7824 */ /* 0x000fc400078e021c */
[C-C-:B------:R-:W-:Y:S02]  /*0410*/  IMAD R29, R16.reuse, 0xa, R28.reuse ;  /* 0x0000000a101d7824 */ /* 0x140fe400078e021c */
[C-C-:B------:R-:W-:Y:S02]  /*0420*/  IMAD R6, R16.reuse, 0xb, R28.reuse ;  /* 0x0000000b10067824 */ /* 0x140fe400078e021c */
[C-C-:B------:R-:W-:Y:S02]  /*0430*/  IMAD R8, R16.reuse, 0xc, R28.reuse ;  /* 0x0000000c10087824 */ /* 0x140fe400078e021c */
[C-C-:B------:R-:W-:Y:S02]  /*0440*/  IMAD R10, R16.reuse, 0xd, R28.reuse ;  /* 0x0000000d100a7824 */ /* 0x140fe400078e021c */
[C-C-:B------:R-:W-:Y:S02]  /*0450*/  IMAD R22, R16.reuse, 0xe, R28.reuse ;  /* 0x0000000e10167824 */ /* 0x140fe400078e021c */
[----:B-1----:R-:W-:-:S07]  /*0460*/  IMAD R24, R16, 0xf, R28 ;  /* 0x0000000f10187824 */ /* 0x002fce00078e021c */
.L_x_4:
[----:B------:R-:W-:Y:S02]  /*0470*/  ISETP.GE.U32.AND P0, PT, R28, UR6, PT ;  /* 0x000000061c007c0c */ /* 0x000fe4000bf06070 */
[----:B------:R-:W-:-:S04]  /*0480*/  SHF.R.S32.HI R18, RZ, 0x1f, R28 ;  /* 0x0000001fff127819 */ /* 0x000fc8000001141c */
[----:B------:R-:W-:-:S13]  /*0490*/  ISETP.GE.U32.AND.EX P0, PT, R18, UR7, PT, P0 ;  /* 0x0000000712007c0c */ /* 0x000fda000bf06100 */
[----:B------:R-:W-:-:S06]  /*04a0*/  @!P0 IMAD.WIDE R18, R28, 0x4, R14 ;  /* 0x000000041c128825 */ /* 0x000fcc00078e020e */
[----:B------:R-:W2:Y:S01]  /*04b0*/  @!P0 LDG.E R19, desc[UR4][R18.64] ;  /* 0x0000000412138981 */ /* 0x000ea2000c1e1900 */
[----:B------:R-:W-:Y:S02]  /*04c0*/  SHF.R.S32.HI R20, RZ, 0x1f, R3 ;  /* 0x0000001fff147819 */ /* 0x000fe40000011403 */
[----:B--2---:R-:W-:Y:S02]  /*04d0*/  @!P0 FMNMX R2, R2, R19, !PT ;  /* 0x0000001302028209 */ /* 0x004fe40007800000 */
[----:B------:R-:W-:-:S04]  /*04e0*/  ISETP.GE.U32.AND P0, PT, R3, UR6, PT ;  /* 0x0000000603007c0c */ /* 0x000fc8000bf06070 */
[----:B------:R-:W-:-:S13]  /*04f0*/  ISETP.GE.U32.AND.EX P0, PT, R20, UR7, PT, P0 ;  /* 0x0000000714007c0c */ /* 0x000fda000bf06100 */
[----:B------:R-:W-:Y:S01]  /*0500*/  @!P0 MOV R21, R15 ;  /* 0x0000000f00158202 */ /* 0x000fe20000000f00 */
[----:B------:R-:W-:-:S04]  /*0510*/  @!P0 IMAD.MOV.U32 R20, RZ, RZ, R14 ;  /* 0x000000ffff148224 */ /* 0x000fc800078e000e */
[----:B------:R-:W-:-:S06]  /*0520*/  @!P0 IMAD.WIDE R20, R3, 0x4, R20 ;  /* 0x0000000403148825 */ /* 0x000fcc00078e0214 */
[----:B------:R-:W2:Y:S01]  /*0530*/  @!P0 LDG.E R21, desc[UR4][R20.64] ;  /* 0x0000000414158981 */ /* 0x000ea2000c1e1900 */
[----:B------:R-:W-:Y:S02]  /*0540*/  SHF.R.S32.HI R18, RZ, 0x1f, R5 ;  /* 0x0000001fff127819 */ /* 0x000fe40000011405 */
[----:B--2---:R-:W-:Y:S02]  /*0550*/  @!P0 FMNMX R2, R2, R21, !PT ;  /* 0x0000001502028209 */ /* 0x004fe40007800000 */
[----:B------:R-:W-:-:S04]  /*0560*/  ISETP.GE.U32.AND P0, PT, R5, UR6, PT ;  /* 0x0000000605007c0c */ /* 0x000fc8000bf06070 */
[----:B------:R-:W-:-:S13]  /*0570*/  ISETP.GE.U32.AND.EX P0, PT, R18, UR7, PT, P0 ;  /* 0x0000000712007c0c */ /* 0x000fda000bf06100 */
[----:B------:R-:W-:Y:S02]  /*0580*/  @!P0 IMAD.MOV.U32 R18, RZ, RZ, R14 ;  /* 0x000000ffff128224 */ /* 0x000fe400078e000e */
[----:B------:R-:W-:Y:S02]  /*0590*/  @!P0 IMAD.MOV.U32 R19, RZ, RZ, R15 ;  /* 0x000000ffff138224 */ /* 0x000fe400078e000f */
[----:B------:R-:W-:-:S06]  /*05a0*/  @!P0 IMAD.WIDE R18, R5, 0x4, R18 ;  /* 0x0000000405128825 */ /* 0x000fcc00078e0212 */
[----:B------:R0:W2:Y:S02]  /*05b0*/  @!P0 LDG.E R19, desc[UR4][R18.64] ;  /* 0x0000000412138981 */ /* 0x0000a4000c1e1900 */
[----:B0-----:R-:W-:Y:S02]  /*05c0*/  SHF.R.S32.HI R18, RZ, 0x1f, R7 ;  /* 0x0000001fff127819 */ /* 0x001fe40000011407 */
[----:B--2---:R-:W-:Y:S02]  /*05d0*/  @!P0 FMNMX R2, R2, R19, !PT ;  /* 0x0000001302028209 */ /* 0x004fe40007800000 */
[----:B------:R-:W-:-:S04]  /*05e0*/  ISETP.GE.U32.AND P0, PT, R7, UR6, PT ;  /* 0x0000000607007c0c */ /* 0x000fc8000bf06070 */
[----:B------:R-:W-:-:S13]  /*05f0*/  ISETP.GE.U32.AND.EX P0, PT, R18, UR7, PT, P0 ;  /* 0x0000000712007c0c */ /* 0x000fda000bf06100 */
[----:B------:R-:W-:Y:S02]  /*0600*/  @!P0 IMAD.MOV.U32 R20, RZ, RZ, R14 ;  /* 0x000000ffff148224 */ /* 0x000fe400078e000e */
[----:B------:R-:W-:Y:S02]  /*0610*/  @!P0 IMAD.MOV.U32 R21, RZ, RZ, R15 ;  /* 0x000000ffff158224 */ /* 0x000fe400078e000f */
        /* <DEDUP_REMOVED lines=98> */
[----:B------:R-:W-:Y:S01]  /*0c40*/  VIADD R26, R26, 0x10 ;  /* 0x000000101a1a7836 */ /* 0x000fe20000000000 */
[C---:B------:R-:W-:Y:S01]  /*0c50*/  LEA R28, R16.reuse, R28, 0x4 ;  /* 0x0000001c101c7211 */ /* 0x040fe200078e20ff */
[C---:B------:R-:W-:Y:S01]  /*0c60*/  IMAD R3, R16.reuse, 0x10, R3 ;  /* 0x0000001010037824 */ /* 0x040fe200078e0203 */
[C---:B------:R-:W-:Y:S01]  /*0c70*/  LEA R17, R16.reuse, R17, 0x4 ;  /* 0x0000001110117211 */ /* 0x040fe200078e20ff */
[C---:B------:R-:W-:Y:S01]  /*0c80*/  IMAD R5, R16.reuse, 0x10, R5 ;  /* 0x0000001010057824 */ /* 0x040fe200078e0205 */
[C---:B------:R-:W-:Y:S01]  /*0c90*/  LEA R8, R16.reuse, R8, 0x4 ;  /* 0x0000000810087211 */ /* 0x040fe200078e20ff */
[C---:B------:R-:W-:Y:S02]  /*0ca0*/  IMAD R7, R16.reuse, 0x10, R7 ;  /* 0x0000001010077824 */ /* 0x040fe400078e0207 */
[C---:B------:R-:W-:Y:S02]  /*0cb0*/  IMAD R9, R16.reuse, 0x10, R9 ;  /* 0x0000001010097824 */ /* 0x040fe400078e0209 */
[----:B------:R-:W-:-:S02]  /*0cc0*/  IMAD R11, R16, 0x10, R11 ;  /* 0x00000010100b7824 */ /* 0x000fc400078e020b */
[C---:B------:R-:W-:Y:S02]  /*0cd0*/  IMAD R23, R16.reuse, 0x10, R23 ;  /* 0x0000001010177824 */ /* 0x040fe400078e0217 */
[C---:B------:R-:W-:Y:S02]  /*0ce0*/  IMAD R25, R16.reuse, 0x10, R25 ;  /* 0x0000001010197824 */ /* 0x040fe400078e0219 */
[C---:B------:R-:W-:Y:S02]  /*0cf0*/  IMAD R27, R16.reuse, 0x10, R27 ;  /* 0x00000010101b7824 */ /* 0x040fe400078e021b */
[C---:B------:R-:W-:Y:S02]  /*0d00*/  IMAD R29, R16.reuse, 0x10, R29 ;  /* 0x00000010101d7824 */ /* 0x040fe400078e021d */
[C---:B------:R-:W-:Y:S02]  /*0d10*/  IMAD R6, R16.reuse, 0x10, R6 ;  /* 0x0000001010067824 */ /* 0x040fe400078e0206 */
[----:B------:R-:W-:-:S02]  /*0d20*/  IMAD R10, R16, 0x10, R10 ;  /* 0x00000010100a7824 */ /* 0x000fc400078e020a */
[C---:B------:R-:W-:Y:S02]  /*0d30*/  IMAD R22, R16.reuse, 0x10, R22 ;  /* 0x0000001010167824 */ /* 0x040fe400078e0216 */
[----:B------:R-:W-:Y:S01]  /*0d40*/  IMAD R24, R16, 0x10, R24 ;  /* 0x0000001010187824 */ /* 0x000fe200078e0218 */
[----:B--2---:R-:W-:Y:S02]  /*0d50*/  @!P0 FMNMX R2, R2, R21, !PT ;  /* 0x0000001502028209 */ /* 0x004fe40007800000 */
[----:B------:R-:W-:-:S13]  /*0d60*/  ISETP.NE.AND P0, PT, R26, RZ, PT ;  /* 0x000000ff1a00720c */ /* 0x000fda0003f05270 */
[----:B------:R-:W-:Y:S05]  /*0d70*/  @P0 BRA `(.L_x_4) ;  /* 0xfffffff400bc0947 */ /* 0x000fea000383ffff */
[----:B------:R-:W-:-:S07]  /*0d80*/  IMAD.MOV.U32 R17, RZ, RZ, R4 ;  /* 0x000000ffff117224 */ /* 0x000fce00078e0004 */
.L_x_3:
[----:B------:R-:W-:-:S13]  /*0d90*/  LOP3.LUT P0, R4, R0, 0xf, RZ, 0xc0, !PT ;  /* 0x0000000f00047812 */ /* 0x000fda000780c0ff */
[----:B------:R-:W-:Y:S05]  /*0da0*/  @!P0 BRA `(.L_x_2) ;  /* 0x0000000800048947 */ /* 0x000fea0003800000 */
[----:B------:R-:W0:Y:S01]  /*0db0*/  S2R R3, SR_TID.X ;  /* 0x0000000000037919 */ /* 0x000e220000002100 */
[----:B------:R-:W-:Y:S02]  /*0dc0*/  ISETP.GE.U32.AND P0, PT, R4, 0x8, PT ;  /* 0x000000080400780c */ /* 0x000fe40003f06070 */
[----:B------:R-:W-:-:S04]  /*0dd0*/  LOP3.LUT R24, R0, 0x7, RZ, 0xc0, !PT ;  /* 0x0000000700187812 */ /* 0x000fc800078ec0ff */
[----:B------:R-:W-:-:S04]  /*0de0*/  ISETP.NE.AND P1, PT, R24, RZ, PT ;  /* 0x000000ff1800720c */ /* 0x000fc80003f25270 */
[----:B------:R-:W-:-:S03]  /*0df0*/  P2R R25, PR, RZ, 0x2 ;  /* 0x00000002ff197803 */ /* 0x000fc60000000000 */
[----:B------:R-:W-:Y:S06]  /*0e00*/  @!P0 BRA `(.L_x_5) ;  /* 0x0000000400108947 */ /* 0x000fec0003800000 */
[----:B------:R-:W1:Y:S01]  /*0e10*/  LDCU.64 UR6, c[0x0][0x398] ;  /* 0x00007300ff0677ac */ /* 0x000e620008000a00 */
[----:B0-----:R-:W-:-:S05]  /*0e20*/  IMAD R7, R17, R16, R3 ;  /* 0x0000001011077224 */ /* 0x001fca00078e0203 */
[----:B------:R-:W-:Y:S02]  /*0e30*/  SHF.R.S32.HI R5, RZ, 0x1f, R7 ;  /* 0x0000001fff057819 */ /* 0x000fe40000011407 */
[----:B-1----:R-:W-:-:S04]  /*0e40*/  ISETP.GE.U32.AND P0, PT, R7, UR6, PT ;  /* 0x0000000607007c0c */ /* 0x002fc8000bf06070 */
[----:B------:R-:W-:-:S13]  /*0e50*/  ISETP.GE.U32.AND.EX P0, PT, R5, UR7, PT, P0 ;  /* 0x0000000705007c0c */ /* 0x000fda000bf06100 */
[----:B------:R-:W-:-:S04]  /*0e60*/  @!P0 LEA R4, P1, R7, R14, 0x2 ;  /* 0x0000000e07048211 */ /* 0x000fc800078210ff */
[----:B------:R-:W-:-:S06]  /*0e70*/  @!P0 LEA.HI.X R5, R7, R15, R5, 0x2, P1 ;  /* 0x0000000f07058211 */ /* 0x000fcc00008f1405 */
[----:B------:R-:W2:Y:S01]  /*0e80*/  @!P0 LDG.E R5, desc[UR4][R4.64] ;  /* 0x0000000404058981 */ /* 0x000ea2000c1e1900 */
[----:B------:R-:W-:-:S05]  /*0e90*/  IMAD.IADD R7, R7, 0x1, R16 ;  /* 0x0000000107077824 */ /* 0x000fca00078e0210 */
[C---:B------:R-:W-:Y:S02]  /*0ea0*/  IADD3 R9, PT, PT, R7.reuse, R16, RZ ;  /* 0x0000001007097210 */ /* 0x040fe40007ffe0ff */
[----:B------:R-:W-:Y:S02]  /*0eb0*/  ISETP.GE.U32.AND P6, PT, R7, UR6, PT ;  /* 0x0000000607007c0c */ /* 0x000fe4000bfc6070 */
[----:B------:R-:W-:Y:S01]  /*0ec0*/  SHF.R.S32.HI R6, RZ, 0x1f, R7 ;  /* 0x0000001fff067819 */ /* 0x000fe20000011407 */
[C-C-:B------:R-:W-:Y:S01]  /*0ed0*/  IMAD.IADD R21, R9.reuse, 0x1, R16.reuse ;  /* 0x0000000109157824 */ /* 0x140fe200078e0210 */
[----:B------:R-:W-:Y:S02]  /*0ee0*/  ISETP.GE.U32.AND P5, PT, R9, UR6, PT ;  /* 0x0000000609007c0c */ /* 0x000fe4000bfa6070 */
[----:B------:R-:W-:Y:S01]  /*0ef0*/  ISETP.GE.U32.AND.EX P6, PT, R6, UR7, PT, P6 ;  /* 0x0000000706007c0c */ /* 0x000fe2000bfc6160 */
[----:B------:R-:W-:Y:S01]  /*0f00*/  IMAD.IADD R11, R21, 0x1, R16 ;  /* 0x00000001150b7824 */ /* 0x000fe200078e0210 */
[----:B------:R-:W-:-:S02]  /*0f10*/  SHF.R.S32.HI R8, RZ, 0x1f, R9 ;  /* 0x0000001fff087819 */ /* 0x000fc40000011409 */
[----:B------:R-:W-:Y:S01]  /*0f20*/  ISETP.GE.U32.AND P4, PT, R21, UR6, PT ;  /* 0x0000000615007c0c */ /* 0x000fe2000bf86070 */
[--C-:B------:R-:W-:Y:S01]  /*0f30*/  IMAD.IADD R19, R11, 0x1, R16.reuse ;  /* 0x000000010b137824 */ /* 0x100fe200078e0210 */
[----:B------:R-:W-:Y:S02]  /*0f40*/  ISETP.GE.U32.AND.EX P5, PT, R8, UR7, PT, P5 ;  /* 0x0000000708007c0c */ /* 0x000fe4000bfa6150 */
[----:B------:R-:W-:Y:S01]  /*0f50*/  SHF.R.S32.HI R10, RZ, 0x1f, R21 ;  /* 0x0000001fff0a7819 */ /* 0x000fe20000011415 */
[----:B------:R-:W-:Y:S01]  /*0f60*/  IMAD.IADD R23, R19, 0x1, R16 ;  /* 0x0000000113177824 */ /* 0x000fe200078e0210 */
[----:B------:R-:W-:Y:S02]  /*0f70*/  ISETP.GE.U32.AND P3, PT, R11, UR6, PT ;  /* 0x000000060b007c0c */ /* 0x000fe4000bf66070 */
[----:B------:R-:W-:Y:S02]  /*0f80*/  ISETP.GE.U32.AND.EX P4, PT, R10, UR7, PT, P4 ;  /* 0x000000070a007c0c */ /* 0x000fe4000bf86140 */
[----:B------:R-:W-:-:S02]  /*0f90*/  SHF.R.S32.HI R18, RZ, 0x1f, R11 ;  /* 0x0000001fff127819 */ /* 0x000fc4000001140b */
[----:B------:R-:W-:Y:S02]  /*0fa0*/  ISETP.GE.U32.AND P2, PT, R19, UR6, PT ;  /* 0x0000000613007c0c */ /* 0x000fe4000bf46070 */
[----:B------:R-:W-:Y:S02]  /*0fb0*/  ISETP.GE.U32.AND.EX P3, PT, R18, UR7, PT, P3 ;  /* 0x0000000712007c0c */ /* 0x000fe4000bf66130 */
[----:B------:R-:W-:Y:S02]  /*0fc0*/  SHF.R.S32.HI R20, RZ, 0x1f, R19 ;  /* 0x0000001fff147819 */ /* 0x000fe40000011413 */
[----:B------:R-:W-:Y:S02]  /*0fd0*/  ISETP.GE.U32.AND P1, PT, R23, UR6, PT ;  /* 0x0000000617007c0c */ /* 0x000fe4000bf26070 */
[----:B------:R-:W-:Y:S02]  /*0fe0*/  ISETP.GE.U32.AND.EX P2, PT, R20, UR7, PT, P2 ;  /* 0x0000000714007c0c */ /* 0x000fe4000bf46120 */
[----:B------:R-:W-:-:S02]  /*0ff0*/  P2R R26, PR, RZ, 0x40 ;  /* 0x00000040ff1a7803 */ /* 0x000fc40000000000 */
[----:B--2---:R-:W-:Y:S02]  /*1000*/  @!P0 FMNMX R2, R2, R5, !PT ;  /* 0x0000000502028209 */ /* 0x004fe40007800000 */
[----:B------:R-:W-:-:S04]  /*1010*/  @!P6 LEA R4, P0, R7, R14, 0x2 ;  /* 0x0000000e0704e211 */ /* 0x000fc800078010ff */
[----:B------:R-:W-:Y:S02]  /*1020*/  @!P6 LEA.HI.X R5, R7, R15, R6, 0x2, P0 ;  /* 0x0000000f0705e211 */ /* 0x000fe400000f1406 */
[----:B------:R-:W-:-:S04]  /*1030*/  @!P5 LEA R6, P0, R9, R14, 0x2 ;  /* 0x0000000e0906d211 */ /* 0x000fc800078010ff */
[----:B------:R-:W-:Y:S02]  /*1040*/  @!P5 LEA.HI.X R7, R9, R15, R8, 0x2, P0 ;  /* 0x0000000f0907d211 */ /* 0x000fe400000f1408 */
[----:B------:R-:W-:-:S04]  /*1050*/  @!P4 LEA R8, P0, R21, R14, 0x2 ;  /* 0x0000000e1508c211 */ /* 0x000fc800078010ff */
[-C--:B------:R-:W-:Y:S01]  /*1060*/  @!P4 LEA.HI.X R9, R21, R15.reuse, R10, 0x2, P0 ;  /* 0x0000000f1509c211 */ /* 0x080fe200000f140a */
[----:B------:R-:W2:Y:S01]  /*1070*/  @!P5 LDG.E R7, desc[UR4][R6.64] ;  /* 0x000000040607d981 */ /* 0x000ea2000c1e1900 */
[----:B------:R-:W-:Y:S02]  /*1080*/  SHF.R.S32.HI R21, RZ, 0x1f, R23 ;  /* 0x0000001fff157819 */ /* 0x000fe40000011417 */
[-C--:B------:R-:W-:Y:S02]  /*1090*/  @!P3 LEA R10, P0, R11, R14.reuse, 0x2 ;  /* 0x0000000e0b0ab211 */ /* 0x080fe400078010ff */
[----:B------:R-:W-:Y:S01]  /*10a0*/  ISETP.GE.U32.AND.EX P1, PT, R21, UR7, PT, P1 ;  /* 0x0000000715007c0c */ /* 0x000fe2000bf26110 */
[----:B------:R-:W3:Y:S01]  /*10b0*/  @!P4 LDG.E R9, desc[UR4][R8.64] ;  /* 0x000000040809c981 */ /* 0x000ee2000c1e1900 */
[----:B------:R-:W-:Y:S02]  /*10c0*/  @!P3 LEA.HI.X R11, R11, R15, R18, 0x2, P0 ;  /* 0x0000000f0b0bb211 */ /* 0x000fe400000f1412 */
[----:B------:R-:W-:-:S04]  /*10d0*/  @!P2 LEA R18, P0, R19, R14, 0x2 ;  /* 0x0000000e1312a211 */ /* 0x000fc800078010ff */
[-C--:B------:R-:W-:Y:S01]  /*10e0*/  @!P2 LEA.HI.X R19, R19, R15.reuse, R20, 0x2, P0 ;  /* 0x0000000f1313a211 */ /* 0x080fe200000f1414 */
[----:B------:R-:W4:Y:S04]  /*10f0*/  @!P3 LDG.E R11, desc[UR4][R10.64] ;  /* 0x000000040a0bb981 */ /* 0x000f28000c1e1900 */
[C---:B------:R-:W-:Y:S01]  /*1100*/  @!P1 LEA R20, P0, R23.reuse, R14, 0x2 ;  /* 0x0000000e17149211 */ /* 0x040fe200078010ff */
[----:B------:R-:W5:Y:S03]  /*1110*/  @!P2 LDG.E R19, desc[UR4][R18.64] ;  /* 0x000000041213a981 */ /* 0x000f66000c1e1900 */
[C---:B------:R-:W-:Y:S02]  /*1120*/  @!P1 LEA.HI.X R21, R23.reuse, R15, R21, 0x2, P0 ;  /* 0x0000000f17159211 */ /* 0x040fe400000f1415 */
[----:B------:R-:W-:-:S04]  /*1130*/  IADD3 R23, PT, PT, R23, R16, RZ ;  /* 0x0000001017177210 */ /* 0x000fc80007ffe0ff */
[----:B------:R-:W-:Y:S01]  /*1140*/  SHF.R.S32.HI R27, RZ, 0x1f, R23 ;  /* 0x0000001fff1b7819 */ /* 0x000fe20000011417 */
[----:B------:R-:W5:Y:S01]  /*1150*/  @!P1 LDG.E R21, desc[UR4][R20.64] ;  /* 0x0000000414159981 */ /* 0x000f62000c1e1900 */
[----:B------:R-:W-:-:S04]  /*1160*/  ISETP.GE.U32.AND P0, PT, R23, UR6, PT ;  /* 0x0000000617007c0c */ /* 0x000fc8000bf06070 */
[----:B------:R-:W-:-:S13]  /*1170*/  ISETP.GE.U32.AND.EX P0, PT, R27, UR7, PT, P0 ;  /* 0x000000071b007c0c */ /* 0x000fda000bf06100 */
[----:B------:R-:W-:-:S04]  /*1180*/  @!P0 LEA R22, P6, R23, R14, 0x2 ;  /* 0x0000000e17168211 */ /* 0x000fc800078c10ff */
[----:B------:R-:W-:Y:S02]  /*1190*/  @!P0 LEA.HI.X R23, R23, R15, R27, 0x2, P6 ;  /* 0x0000000f17178211 */ /* 0x000fe400030f141b */
[----:B------:R-:W-:-:S04]  /*11a0*/  ISETP.NE.AND P6, PT, R26, RZ, PT ;  /* 0x000000ff1a00720c */ /* 0x000fc80003fc5270 */
[----:B------:R-:W5:Y:S09]  /*11b0*/  @!P0 LDG.E R23, desc[UR4][R22.64] ;  /* 0x0000000416178981 */ /* 0x000f72000c1e1900 */
[----:B------:R-:W2:Y:S01]  /*11c0*/  @!P6 LDG.E R5, desc[UR4][R4.64] ;  /* 0x000000040405e981 */ /* 0x000ea2000c1e1900 */
[----:B------:R-:W-:Y:S01]  /*11d0*/  VIADD R17, R17, 0x8 ;  /* 0x0000000811117836 */ /* 0x000fe20000000000 */
[----:B--2---:R-:W-:-:S04]  /*11e0*/  @!P6 FMNMX R2, R2, R5, !PT ;  /* 0x000000050202e209 */ /* 0x004fc80007800000 */
[----:B------:R-:W-:-:S04]  /*11f0*/  @!P5 FMNMX R2, R2, R7, !PT ;  /* 0x000000070202d209 */ /* 0x000fc80007800000 */
[----:B---3--:R-:W-:-:S04]  /*1200*/  @!P4 FMNMX R2, R2, R9, !PT ;  /* 0x000000090202c209 */ /* 0x008fc80007800000 */
[----:B----4-:R-:W-:-:S04]  /*1210*/  @!P3 FMNMX R2, R2, R11, !PT ;  /* 0x0000000b0202b209 */ /* 0x010fc80007800000 */
[----:B-----5:R-:W-:-:S04]  /*1220*/  @!P2 FMNMX R2, R2, R19, !PT ;  /* 0x000000130202a209 */ /* 0x020fc80007800000 */
[----:B------:R-:W-:-:S04]  /*1230*/  @!P1 FMNMX R2, R2, R21, !PT ;  /* 0x0000001502029209 */ /* 0x000fc80007800000 */
[----:B------:R-:W-:-:S07]  /*1240*/  @!P0 FMNMX R2, R2, R23, !PT ;  /* 0x0000001702028209 */ /* 0x000fce0007800000 */
.L_x_5:
[----:B------:R-:W-:-:S13]  /*1250*/  ISETP.NE.AND P0, PT, R25, RZ, PT ;  /* 0x000000ff1900720c */ /* 0x000fda0003f05270 */
[----:B------:R-:W-:Y:S05]  /*1260*/  @!P0 BRA `(.L_x_2) ;  /* 0x0000000000d48947 */ /* 0x000fea0003800000 */
[----:B------:R-:W-:Y:S02]  /*1270*/  ISETP.GE.U32.AND P0, PT, R24, 0x4, PT ;  /* 0x000000041800780c */ /* 0x000fe40003f06070 */
[----:B------:R-:W-:-:S04]  /*1280*/  LOP3.LUT R18, R0, 0x3, RZ, 0xc0, !PT ;  /* 0x0000000300127812 */ /* 0x000fc800078ec0ff */
[----:B------:R-:W-:-:S07]  /*1290*/  ISETP.NE.AND P4, PT, R18, RZ, PT ;  /* 0x000000ff1200720c */ /* 0x000fce0003f85270 */
[----:B------:R-:W-:Y:S06]  /*12a0*/  @!P0 BRA `(.L_x_6) ;  /* 0x0000000000888947 */ /* 0x000fec0003800000 */
[----:B------:R-:W1:Y:S01]  /*12b0*/  LDCU.64 UR6, c[0x0][0x398] ;  /* 0x00007300ff0677ac */ /* 0x000e620008000a00 */
[----:B0-----:R-:W-:-:S04]  /*12c0*/  IMAD R9, R17, R16, R3 ;  /* 0x0000001011097224 */ /* 0x001fc800078e0203 */
[----:B------:R-:W-:Y:S01]  /*12d0*/  IMAD.IADD R7, R9, 0x1, R16 ;  /* 0x0000000109077824 */ /* 0x000fe200078e0210 */
[----:B------:R-:W-:-:S03]  /*12e0*/  SHF.R.S32.HI R5, RZ, 0x1f, R9 ;  /* 0x0000001fff057819 */ /* 0x000fc60000011409 */
[----:B------:R-:W-:Y:S01]  /*12f0*/  IMAD.IADD R19, R7, 0x1, R16 ;  /* 0x0000000107137824 */ /* 0x000fe200078e0210 */
[----:B------:R-:W-:-:S03]  /*1300*/  SHF.R.S32.HI R6, RZ, 0x1f, R7 ;  /* 0x0000001fff067819 */ /* 0x000fc60000011407 */
[----:B------:R-:W-:Y:S01]  /*1310*/  IMAD.IADD R21, R19, 0x1, R16 ;  /* 0x0000000113157824 */ /* 0x000fe200078e0210 */
[----:B------:R-:W-:Y:S02]  /*1320*/  SHF.R.S32.HI R20, RZ, 0x1f, R19 ;  /* 0x0000001fff147819 */ /* 0x000fe40000011413 */
[----:B-1----:R-:W-:Y:S02]  /*1330*/  ISETP.GE.U32.AND P0, PT, R9, UR6, PT ;  /* 0x0000000609007c0c */ /* 0x002fe4000bf06070 */
[----:B------:R-:W-:Y:S02]  /*1340*/  ISETP.GE.U32.AND P1, PT, R7, UR6, PT ;  /* 0x0000000607007c0c */ /* 0x000fe4000bf26070 */
[----:B------:R-:W-:Y:S02]  /*1350*/  ISETP.GE.U32.AND.EX P0, PT, R5, UR7, PT, P0 ;  /* 0x0000000705007c0c */ /* 0x000fe4000bf06100 */
[----:B------:R-:W-:Y:S02]  /*1360*/  ISETP.GE.U32.AND P2, PT, R19, UR6, PT ;  /* 0x0000000613007c0c */ /* 0x000fe4000bf46070 */
[----:B------:R-:W-:-:S02]  /*1370*/  ISETP.GE.U32.AND.EX P1, PT, R6, UR7, PT, P1 ;  /* 0x0000000706007c0c */ /* 0x000fc4000bf26110 */
[----:B------:R-:W-:Y:S02]  /*1380*/  ISETP.GE.U32.AND.EX P2, PT, R20, UR7, PT, P2 ;  /* 0x0000000714007c0c */ /* 0x000fe4000bf46120 */
[----:B------:R-:W-:Y:S02]  /*1390*/  ISETP.GE.U32.AND P3, PT, R21, UR6, PT ;  /* 0x0000000615007c0c */ /* 0x000fe4000bf66070 */
[----:B------:R-:W-:-:S03]  /*13a0*/  SHF.R.S32.HI R22, RZ, 0x1f, R21 ;  /* 0x0000001fff167819 */ /* 0x000fc60000011415 */
[CC--:B------:R-:W-:Y:S02]  /*13b0*/  @!P0 LEA R10, P5, R9.reuse, R14.reuse, 0x2 ;  /* 0x0000000e090a8211 */ /* 0x0c0fe400078a10ff */
[----:B------:R-:W-:Y:S02]  /*13c0*/  ISETP.GE.U32.AND.EX P3, PT, R22, UR7, PT, P3 ;  /* 0x0000000716007c0c */ /* 0x000fe4000bf66130 */
[-C--:B------:R-:W-:Y:S02]  /*13d0*/  @!P0 LEA.HI.X R11, R9, R15.reuse, R5, 0x2, P5 ;  /* 0x0000000f090b8211 */ /* 0x080fe400028f1405 */
[-C--:B------:R-:W-:Y:S02]  /*13e0*/  @!P1 LEA R8, P5, R7, R14.reuse, 0x2 ;  /* 0x0000000e07089211 */ /* 0x080fe400078a10ff */
[----:B------:R-:W-:Y:S02]  /*13f0*/  @!P2 LEA R4, P6, R19, R14, 0x2 ;  /* 0x0000000e1304a211 */ /* 0x000fe400078c10ff */
[-C--:B------:R-:W-:Y:S01]  /*1400*/  @!P1 LEA.HI.X R9, R7, R15.reuse, R6, 0x2, P5 ;  /* 0x0000000f07099211 */ /* 0x080fe200028f1406 */
[----:B------:R-:W2:Y:S01]  /*1410*/  @!P0 LDG.E R11, desc[UR4][R10.64] ;  /* 0x000000040a0b8981 */ /* 0x000ea2000c1e1900 */
[----:B------:R-:W-:-:S03]  /*1420*/  @!P2 LEA.HI.X R5, R19, R15, R20, 0x2, P6 ;  /* 0x0000000f1305a211 */ /* 0x000fc600030f1414 */
[C---:B------:R-:W-:Y:S01]  /*1430*/  @!P3 LEA R6, P5, R21.reuse, R14, 0x2 ;  /* 0x0000000e1506b211 */ /* 0x040fe200078a10ff */
[----:B------:R-:W3:Y:S03]  /*1440*/  @!P1 LDG.E R9, desc[UR4][R8.64] ;  /* 0x0000000408099981 */ /* 0x000ee6000c1e1900 */
[----:B------:R-:W-:Y:S01]  /*1450*/  @!P3 LEA.HI.X R7, R21, R15, R22, 0x2, P5 ;  /* 0x0000000f1507b211 */ /* 0x000fe200028f1416 */
[----:B------:R-:W4:Y:S05]  /*1460*/  @!P2 LDG.E R5, desc[UR4][R4.64] ;  /* 0x000000040405a981 */ /* 0x000f2a000c1e1900 */
[----:B------:R-:W5:Y:S01]  /*1470*/  @!P3 LDG.E R7, desc[UR4][R6.64] ;  /* 0x000000040607b981 */ /* 0x000f62000c1e1900 */
[----:B------:R-:W-:-:S02]  /*1480*/  IADD3 R17, PT, PT, R17, 0x4, RZ ;  /* 0x0000000411117810 */ /* 0x000fc40007ffe0ff */
[----:B--2---:R-:W-:-:S04]  /*1490*/  @!P0 FMNMX R2, R2, R11, !PT ;  /* 0x0000000b02028209 */ /* 0x004fc80007800000 */
[----:B---3--:R-:W-:-:S04]  /*14a0*/  @!P1 FMNMX R2, R2, R9, !PT ;  /* 0x0000000902029209 */ /* 0x008fc80007800000 */
[----:B----4-:R-:W-:-:S04]  /*14b0*/  @!P2 FMNMX R2, R2, R5, !PT ;  /* 0x000000050202a209 */ /* 0x010fc80007800000 */
[----:B-----5:R-:W-:-:S07]  /*14c0*/  @!P3 FMNMX R2, R2, R7, !PT ;  /* 0x000000070202b209 */ /* 0x020fce0007800000 */
.L_x_6:
[----:B------:R-:W-:Y:S05]  /*14d0*/  @!P4 BRA `(.L_x_2) ;  /* 0x000000000038c947 */ /* 0x000fea0003800000 */
[----:B0-----:R-:W-:Y:S01]  /*14e0*/  IMAD R3, R16, R17, R3 ;  /* 0x0000001110037224 */ /* 0x001fe200078e0203 */
[----:B------:R-:W0:Y:S01]  /*14f0*/  LDCU.64 UR6, c[0x0][0x398] ;  /* 0x00007300ff0677ac */ /* 0x000e220008000a00 */
[----:B------:R-:W-:-:S07]  /*1500*/  IMAD.MOV R18, RZ, RZ, -R18 ;  /* 0x000000ffff127224 */ /* 0x000fce00078e0a12 */
.L_x_7:
[----:B0-----:R-:W-:Y:S02]  /*1510*/  ISETP.GE.U32.AND P0, PT, R3, UR6, PT ;  /* 0x0000000603007c0c */ /* 0x001fe4000bf06070 */
[----:B------:R-:W-:-:S04]  /*1520*/  SHF.R.S32.HI R5, RZ, 0x1f, R3 ;  /* 0x0000001fff057819 */ /* 0x000fc80000011403 */
[----:B------:R-:W-:-:S13]  /*1530*/  ISETP.GE.U32.AND.EX P0, PT, R5, UR7, PT, P0 ;  /* 0x0000000705007c0c */ /* 0x000fda000bf06100 */
[----:B------:R-:W-:-:S04]  /*1540*/  @!P0 LEA R4, P1, R3, R14, 0x2 ;  /* 0x0000000e03048211 */ /* 0x000fc800078210ff */
[----:B------:R-:W-:-:S06]  /*1550*/  @!P0 LEA.HI.X R5, R3, R15, R5, 0x2, P1 ;  /* 0x0000000f03058211 */ /* 0x000fcc00008f1405 */
[----:B------:R-:W2:Y:S01]  /*1560*/  @!P0 LDG.E R5, desc[UR4][R4.64] ;  /* 0x0000000404058981 */ /* 0x000ea2000c1e1900 */
[----:B------:R-:W-:Y:S02]  /*1570*/  VIADD R18, R18, 0x1 ;  /* 0x0000000112127836 */ /* 0x000fe40000000000 */
[----:B------:R-:W-:-:S03]  /*1580*/  IMAD.IADD R3, R16, 0x1, R3 ;  /* 0x0000000110037824 */ /* 0x000fc600078e0203 */
[----:B------:R-:W-:Y:S02]  /*1590*/  ISETP.NE.AND P1, PT, R18, RZ, PT ;  /* 0x000000ff1200720c */ /* 0x000fe40003f25270 */
[----:B--2---:R-:W-:-:S11]  /*15a0*/  @!P0 FMNMX R2, R2, R5, !PT ;  /* 0x0000000502028209 */ /* 0x004fd60007800000 */
[----:B------:R-:W-:Y:S05]  /*15b0*/  @P1 BRA `(.L_x_7) ;  /* 0xfffffffc00d41947 */ /* 0x000fea000383ffff */
.L_x_2:
[----:B0-----:R-:W0:Y:S01]  /*15c0*/  SHFL.BFLY PT, R3, R2, 0x10, 0x1f ;  /* 0x0e001f0002037f89 */ /* 0x001e2200000e0000 */
[----:B------:R-:W-:Y:S02]  /*15d0*/  ISETP.GT.AND P0, PT, R0, RZ, PT ;  /* 0x000000ff0000720c */ /* 0x000fe40003f04270 */
[----:B0-----:R-:W-:-:S05]  /*15e0*/  FMNMX R4, R3, R2, !PT ;  /* 0x0000000203047209 */ /* 0x001fca0007800000 */
[----:B------:R-:W0:Y:S02]  /*15f0*/  SHFL.BFLY PT, R3, R4, 0x8, 0x1f ;  /* 0x0d001f0004037f89 */ /* 0x000e2400000e0000 */
[----:B0-----:R-:W-:-:S05]  /*1600*/  FMNMX R5, R4, R3, !PT ;  /* 0x0000000304057209 */ /* 0x001fca0007800000 */
[----:B------:R-:W0:Y:S02]  /*1610*/  SHFL.BFLY PT, R6, R5, 0x4, 0x1f ;  /* 0x0c801f0005067f89 */ /* 0x000e2400000e0000 */
[----:B0-----:R-:W-:-:S05]  /*1620*/  FMNMX R6, R5, R6, !PT ;  /* 0x0000000605067209 */ /* 0x001fca0007800000 */
[----:B------:R-:W0:Y:S02]  /*1630*/  SHFL.BFLY PT, R3, R6, 0x2, 0x1f ;  /* 0x0c401f0006037f89 */ /* 0x000e2400000e0000 */
[----:B0-----:R-:W-:Y:S01]  /*1640*/  FMNMX R7, R6, R3, !PT ;  /* 0x0000000306077209 */ /* 0x001fe20007800000 */
[----:B------:R-:W-:-:S04]  /*1650*/  IMAD.MOV.U32 R3, RZ, RZ, RZ ;  /* 0x000000ffff037224 */ /* 0x000fc800078e00ff */
[----:B------:R-:W0:Y:S02]  /*1660*/  SHFL.BFLY PT, R10, R7, 0x1, 0x1f ;  /* 0x0c201f00070a7f89 */ /* 0x000e2400000e0000 */
[----:B0-----:R-:W-:Y:S01]  /*1670*/  FMNMX R10, R7, R10, !PT ;  /* 0x0000000a070a7209 */ /* 0x001fe20007800000 */
[----:B------:R-:W-:Y:S06]  /*1680*/  @!P0 BRA `(.L_x_8) ;  /* 0x0000001000e08947 */ /* 0x000fec0003800000 */
[----:B------:R-:W0:Y:S01]  /*1690*/  S2R R5, SR_TID.X ;  /* 0x0000000000057919 */ /* 0x000e220000002100 */
[C---:B------:R-:W-:Y:S01]  /*16a0*/  ISETP.GE.U32.AND P0, PT, R0.reuse, 0x8, PT ;  /* 0x000000080000780c */ /* 0x040fe20003f06070 */
[----:B------:R-:W-:Y:S01]  /*16b0*/  HFMA2 R3, -RZ, RZ, 0, 0 ;  /* 0x00000000ff037431 */ /* 0x000fe200000001ff */
[----:B------:R-:W-:Y:S01]  /*16c0*/  LOP3.LUT R2, R0, 0x7, RZ, 0xc0, !PT ;  /* 0x0000000700027812 */ /* 0x000fe200078ec0ff */
[----:B------:R-:W-:-:S03]  /*16d0*/  IMAD.MOV.U32 R4, RZ, RZ, RZ ;  /* 0x000000ffff047224 */ /* 0x000fc600078e00ff */
[----:B------:R-:W-:-:S07]  /*16e0*/  ISETP.NE.AND P4, PT, R2, RZ, PT ;  /* 0x000000ff0200720c */ /* 0x000fce0003f85270 */
[----:B------:R-:W-:Y:S06]  /*16f0*/  @!P0 BRA `(.L_x_9) ;  /* 0x00000008007c8947 */ /* 0x000fec0003800000 */
[----:B------:R-:W-:Y:S01]  /*1700*/  LOP3.LUT R4, R0, 0x7ffffff8, RZ, 0xc0, !PT ;  /* 0x7ffffff800047812 */ /* 0x000fe200078ec0ff */
[C-C-:B0-----:R-:W-:Y:S01]  /*1710*/  IMAD.IADD R27, R16.reuse, 0x1, R5.reuse ;  /* 0x00000001101b7824 */ /* 0x141fe200078e0205 */
[----:B------:R-:W-:Y:S01]  /*1720*/  MOV R3, RZ ;  /* 0x000000ff00037202 */ /* 0x000fe20000000f00 */
[C-C-:B------:R-:W-:Y:S01]  /*1730*/  IMAD R7, R16.reuse, 0x2, R5.reuse ;  /* 0x0000000210077824 */ /* 0x140fe200078e0205 */
[----:B------:R-:W0:Y:S01]  /*1740*/  LDCU.64 UR6, c[0x0][0x398] ;  /* 0x00007300ff0677ac */ /* 0x000e220008000a00 */
[C-C-:B------:R-:W-:Y:S02]  /*1750*/  IMAD R9, R16.reuse, 0x3, R5.reuse ;  /* 0x0000000310097824 */ /* 0x140fe400078e0205 */
[C-C-:B------:R-:W-:Y:S02]  /*1760*/  IMAD R11, R16.reuse, 0x4, R5.reuse ;  /* 0x00000004100b7824 */ /* 0x140fe400078e0205 */
[C-C-:B------:R-:W-:Y:S02]  /*1770*/  IMAD R17, R16.reuse, 0x5, R5.reuse ;  /* 0x0000000510117824 */ /* 0x140fe400078e0205 */
[----:B------:R-:W-:-:S02]  /*1780*/  IMAD R23, R16, 0x6, R5 ;  /* 0x0000000610177824 */ /* 0x000fc400078e0205 */
[--C-:B------:R-:W-:Y:S02]  /*1790*/  IMAD R25, R16, 0x7, R5.reuse ;  /* 0x0000000710197824 */ /* 0x100fe400078e0205 */
[----:B------:R-:W-:Y:S02]  /*17a0*/  IMAD.MOV.U32 R29, RZ, RZ, R5 ;  /* 0x000000ffff1d7224 */ /* 0x000fe400078e0005 */
[----:B------:R-:W-:-:S07]  /*17b0*/  IMAD.MOV R6, RZ, RZ, -R4 ;  /* 0x000000ffff067224 */ /* 0x000fce00078e0a04 */
.L_x_10:
[----:B0-----:R-:W-:Y:S02]  /*17c0*/  ISETP.GE.U32.AND P2, PT, R29, UR6, PT ;  /* 0x000000061d007c0c */ /* 0x001fe4000bf46070 */
[----:B------:R-:W-:-:S04]  /*17d0*/  SHF.R.S32.HI R8, RZ, 0x1f, R29 ;  /* 0x0000001fff087819 */ /* 0x000fc8000001141d */
[----:B------:R-:W-:-:S13]  /*17e0*/  ISETP.GE.U32.AND.EX P2, PT, R8, UR7, PT, P2 ;  /* 0x0000000708007c0c */ /* 0x000fda000bf46120 */
[----:B------:R-:W-:-:S04]  /*17f0*/  @!P2 LEA R20, P0, R29, R14, 0x2 ;  /* 0x0000000e1d14a211 */ /* 0x000fc800078010ff */
[----:B------:R-:W-:-:S06]  /*1800*/  @!P2 LEA.HI.X R21, R29, R15, R8, 0x2, P0 ;  /* 0x0000000f1d15a211 */ /* 0x000fcc00000f1408 */
[----:B------:R0:W2:Y:S01]  /*1810*/  @!P2 LDG.E R21, desc[UR4][R20.64] ;  /* 0x000000041415a981 */ /* 0x0000a2000c1e1900 */
[----:B------:R-:W-:Y:S02]  /*1820*/  ISETP.GE.U32.AND P3, PT, R27, UR6, PT ;  /* 0x000000061b007c0c */ /* 0x000fe4000bf66070 */
[----:B------:R-:W-:Y:S02]  /*1830*/  SHF.R.S32.HI R8, RZ, 0x1f, R27 ;  /* 0x0000001fff087819 */ /* 0x000fe4000001141b */
[----:B------:R-:W-:Y:S02]  /*1840*/  ISETP.GE.U32.AND P1, PT, R7, UR6, PT ;  /* 0x0000000607007c0c */ /* 0x000fe4000bf26070 */
[----:B------:R-:W-:Y:S02]  /*1850*/  ISETP.GE.U32.AND.EX P3, PT, R8, UR7, PT, P3 ;  /* 0x0000000708007c0c */ /* 0x000fe4000bf66130 */
[----:B------:R-:W-:-:S04]  /*1860*/  SHF.R.S32.HI R24, RZ, 0x1f, R7 ;  /* 0x0000001fff187819 */ /* 0x000fc80000011407 */
[----:B------:R-:W-:-:S07]  /*1870*/  ISETP.GE.U32.AND.EX P1, PT, R24, UR7, PT, P1 ;  /* 0x0000000718007c0c */ /* 0x000fce000bf26110 */
[----:B------:R-:W-:-:S04]  /*1880*/  @!P3 LEA R18, P0, R27, R14, 0x2 ;  /* 0x0000000e1b12b211 */ /* 0x000fc800078010ff */
[----:B------:R-:W-:-:S05]  /*1890*/  @!P3 LEA.HI.X R19, R27, R15, R8, 0x2, P0 ;  /* 0x0000000f1b13b211 */ /* 0x000fca00000f1408 */
[----:B------:R1:W3:Y:S01]  /*18a0*/  @!P3 LDG.E R8, desc[UR4][R18.64] ;  /* 0x000000041208b981 */ /* 0x0002e2000c1e1900 */
[----:B------:R-:W-:Y:S01]  /*18b0*/  @!P2 IMAD.MOV.U32 R22, RZ, RZ, 0x3bbb989d ;  /* 0x3bbb989dff16a424 */ /* 0x000fe200078e00ff */
[----:B0-----:R-:W-:Y:S02]  /*18c0*/  @!P1 LEA R20, P5, R7, R14, 0x2 ;  /* 0x0000000e07149211 */ /* 0x001fe400078a10ff */
[----:B------:R-:W-:Y:S01]  /*18d0*/  ISETP.GE.U32.AND P0, PT, R9, UR6, PT ;  /* 0x0000000609007c0c */ /* 0x000fe2000bf06070 */
[----:B--2---:R-:W-:Y:S01]  /*18e0*/  @!P2 FADD R26, -R10, R21 ;  /* 0x000000150a1aa221 */ /* 0x004fe20000000100 */
[----:B------:R-:W-:-:S03]  /*18f0*/  @!P2 IMAD.MOV.U32 R21, RZ, RZ, 0x437c0000 ;  /* 0x437c0000ff15a424 */ /* 0x000fc600078e00ff */
[----:B------:R-:W-:-:S04]  /*1900*/  @!P2 FFMA.SAT R22, R26, R22, 0.5 ;  /* 0x3f0000001a16a423 */ /* 0x000fc80000002016 */
[----:B------:R-:W-:Y:S01]  /*1910*/  @!P2 FFMA.RM R22, R22, R21, 12582913 ;  /* 0x4b4000011616a423 */ /* 0x000fe20000004015 */
[----:B------:R-:W-:Y:S02]  /*1920*/  @!P1 LEA.HI.X R21, R7, R15, R24, 0x2, P5 ;  /* 0x0000000f07159211 */ /* 0x000fe400028f1418 */
[----:B------:R-:W-:-:S04]  /*1930*/  SHF.R.S32.HI R24, RZ, 0x1f, R9 ;  /* 0x0000001fff187819 */ /* 0x000fc80000011409 */
[----:B------:R-:W-:Y:S01]  /*1940*/  ISETP.GE.U32.AND.EX P0, PT, R24, UR7, PT, P0 ;  /* 0x0000000718007c0c */ /* 0x000fe2000bf06100 */
[----:B-1----:R-:W-:Y:S01]  /*1950*/  @!P2 FADD R19, R22, -12583039 ;  /* 0xcb40007f1613a421 */ /* 0x002fe20000000000 */
[----:B------:R-:W2:Y:S03]  /*1960*/  @!P1 LDG.E R21, desc[UR4][R20.64] ;  /* 0x0000000414159981 */ /* 0x000ea6000c1e1900 */
[----:B------:R-:W-:-:S04]  /*1970*/  @!P2 FFMA R19, R26, 1.4426950216293334961, -R19 ;  /* 0x3fb8aa3b1a13a823 */ /* 0x000fc80000000813 */
[----:B------:R-:W-:-:S04]  /*1980*/  @!P2 FFMA R26, R26, 1.925963033500011079e-08, R19 ;  /* 0x32a570601a1aa823 */ /* 0x000fc80000000013 */
[----:B------:R-:W-:-:S04]  /*1990*/  @!P0 LEA R18, P5, R9, R14, 0x2 ;  /* 0x0000000e09128211 */ /* 0x000fc800078a10ff */
[----:B------:R-:W-:-:S06]  /*19a0*/  @!P0 LEA.HI.X R19, R9, R15, R24, 0x2, P5 ;  /* 0x0000000f09138211 */ /* 0x000fcc00028f1418 */
[----:B------:R0:W4:Y:S01]  /*19b0*/  @!P0 LDG.E R19, desc[UR4][R18.64] ;  /* 0x0000000412138981 */ /* 0x000122000c1e1900 */
[----:B------:R-:W1:Y:S01]  /*19c0*/  @!P2 MUFU.EX2 R26, R26 ;  /* 0x0000001a001aa308 */ /* 0x000e620000000800 */
[----:B------:R-:W-:Y:S01]  /*19d0*/  @!P2 SHF.L.U32 R22, R22, 0x17, RZ ;  /* 0x000000171616a819 */ /* 0x000fe200000006ff */
[----:B---3--:R-:W-:Y:S01]  /*19e0*/  @!P3 FADD R8, -R10, R8 ;  /* 0x000000080a08b221 */ /* 0x008fe20000000100 */
[----:B------:R-:W-:Y:S01]  /*19f0*/  @!P3 IMAD.MOV.U32 R24, RZ, RZ, 0x437c0000 ;  /* 0x437c0000ff18b424 */ /* 0x000fe200078e00ff */
[----:B0-----:R-:W-:Y:S02]  /*1a00*/  @!P0 MOV R18, 0x3bbb989d ;  /* 0x3bbb989d00128802 */ /* 0x001fe40000000f00 */
[----:B-1----:R-:W-:Y:S01]  /*1a10*/  @!P2 FFMA R3, R22, R26, R3 ;  /* 0x0000001a1603a223 */ /* 0x002fe20000000003 */
[----:B------:R-:W-:Y:S01]  /*1a20*/  @!P3 IMAD.MOV.U32 R22, RZ, RZ, 0x3bbb989d ;  /* 0x3bbb989dff16b424 */ /* 0x000fe200078e00ff */
[----:B------:R-:W-:-:S03]  /*1a30*/  ISETP.GE.U32.AND P2, PT, R11, UR6, PT ;  /* 0x000000060b007c0c */ /* 0x000fc6000bf46070 */
[----:B------:R-:W-:-:S04]  /*1a40*/  @!P3 FFMA.SAT R20, R8, R22, 0.5 ;  /* 0x3f0000000814b423 */ /* 0x000fc80000002016 */
[----:B------:R-:W-:Y:S01]  /*1a50*/  @!P3 FFMA.RM R20, R20, R24, 12582913 ;  /* 0x4b4000011414b423 */ /* 0x000fe20000004018 */
[----:B------:R-:W-:-:S03]  /*1a60*/  @!P0 IMAD.MOV.U32 R24, RZ, RZ, 0x437c0000 ;  /* 0x437c0000ff188424 */ /* 0x000fc600078e00ff */
[C---:B------:R-:W-:Y:S01]  /*1a70*/  @!P3 FADD R22, R20.reuse, -12583039 ;  /* 0xcb40007f1416b421 */ /* 0x040fe20000000000 */
[----:B------:R-:W-:-:S03]  /*1a80*/  @!P3 IMAD.SHL.U32 R20, R20, 0x800000, RZ ;  /* 0x008000001414b824 */ /* 0x000fc600078e00ff */
[----:B------:R-:W-:-:S04]  /*1a90*/  @!P3 FFMA R22, R8, 1.4426950216293334961, -R22 ;  /* 0x3fb8aa3b0816b823 */ /* 0x000fc80000000816 */
[----:B------:R-:W-:-:S06]  /*1aa0*/  @!P3 FFMA R8, R8, 1.925963033500011079e-08, R22 ;  /* 0x32a570600808b823 */ /* 0x000fcc0000000016 */
[----:B------:R-:W0:Y:S02]  /*1ab0*/  @!P3 MUFU.EX2 R8, R8 ;  /* 0x000000080008b308 */ /* 0x000e240000000800 */
[----:B0-----:R-:W-:Y:S01]  /*1ac0*/  @!P3 FFMA R3, R20, R8, R3 ;  /* 0x000000081403b223 */ /* 0x001fe20000000003 */
[----:B------:R-:W-:Y:S02]  /*1ad0*/  @!P1 IMAD.MOV.U32 R20, RZ, RZ, 0x3bbb989d ;  /* 0x3bbb989dff149424 */ /* 0x000fe400078e00ff */
[----:B--2---:R-:W-:-:S04]  /*1ae0*/  @!P1 FADD R21, -R10, R21 ;  /* 0x000000150a159221 */ /* 0x004fc80000000100 */
[----:B------:R-:W-:Y:S01]  /*1af0*/  @!P1 FFMA.SAT R20, R21, R20, 0.5 ;  /* 0x3f00000015149423 */ /* 0x000fe20000002014 */
[----:B----4-:R-:W-:Y:S01]  /*1b00*/  @!P0 FADD R22, -R10, R19 ;  /* 0x000000130a168221 */ /* 0x010fe20000000100 */
[----:B------:R-:W-:-:S03]  /*1b10*/  @!P1 IMAD.MOV.U32 R19, RZ, RZ, 0x437c0000 ;  /* 0x437c0000ff139424 */ /* 0x000fc600078e00ff */
[----:B------:R-:W-:Y:S01]  /*1b20*/  @!P0 FFMA.SAT R18, R22, R18, 0.5 ;  /* 0x3f00000016128423 */ /* 0x000fe20000002012 */
[----:B------:R-:W-:Y:S01]  /*1b30*/  @!P1 FFMA.RM R20, R20, R19, 12582913 ;  /* 0x4b40000114149423 */ /* 0x000fe20000004013 */
[----:B------:R-:W-:Y:S02]  /*1b40*/  SHF.R.S32.HI R19, RZ, 0x1f, R11 ;  /* 0x0000001fff137819 */ /* 0x000fe4000001140b */
[----:B------:R-:W-:Y:S01]  /*1b50*/  @!P0 FFMA.RM R8, R18, R24, 12582913 ;  /* 0x4b40000112088423 */ /* 0x000fe20000004018 */
[----:B------:R-:W-:Y:S01]  /*1b60*/  @!P1 FADD R18, R20, -12583039 ;  /* 0xcb40007f14129421 */ /* 0x000fe20000000000 */
[----:B------:R-:W-:-:S03]  /*1b70*/  ISETP.GE.U32.AND.EX P2, PT, R19, UR7, PT, P2 ;  /* 0x0000000713007c0c */ /* 0x000fc6000bf46120 */
[----:B------:R-:W-:-:S04]  /*1b80*/  @!P1 FFMA R18, R21, 1.4426950216293334961, -R18 ;  /* 0x3fb8aa3b15129823 */ /* 0x000fc80000000812 */
[----:B------:R-:W-:Y:S01]  /*1b90*/  @!P1 FFMA R26, R21, 1.925963033500011079e-08, R18 ;  /* 0x32a57060151a9823 */ /* 0x000fe20000000012 */
[----:B------:R-:W-:-:S04]  /*1ba0*/  @!P0 FADD R21, R8, -12583039 ;  /* 0xcb40007f08158421 */ /* 0x000fc80000000000 */
[C---:B------:R-:W-:Y:S01]  /*1bb0*/  @!P0 FFMA R21, R22.reuse, 1.4426950216293334961, -R21 ;  /* 0x3fb8aa3b16158823 */ /* 0x040fe20000000815 */
[C---:B------:R-:W-:Y:S01]  /*1bc0*/  @!P2 LEA R18, P3, R11.reuse, R14, 0x2 ;  /* 0x0000000e0b12a211 */ /* 0x040fe200078610ff */
[----:B------:R-:W0:Y:S02]  /*1bd0*/  @!P1 MUFU.EX2 R26, R26 ;  /* 0x0000001a001a9308 */ /* 0x000e240000000800 */
[----:B------:R-:W-:Y:S01]  /*1be0*/  @!P0 FFMA R22, R22, 1.925963033500011079e-08, R21 ;  /* 0x32a5706016168823 */ /* 0x000fe20000000015 */
[----:B------:R-:W-:-:S06]  /*1bf0*/  @!P2 LEA.HI.X R19, R11, R15, R19, 0x2, P3 ;  /* 0x0000000f0b13a211 */ /* 0x000fcc00018f1413 */
[----:B------:R-:W2:Y:S01]  /*1c00*/  @!P2 LDG.E R19, desc[UR4][R18.64] ;  /* 0x000000041213a981 */ /* 0x000ea2000c1e1900 */
[----:B------:R-:W-:Y:S01]  /*1c10*/  ISETP.GE.U32.AND P3, PT, R17, UR6, PT ;  /* 0x0000000611007c0c */ /* 0x000fe2000bf66070 */
[----:B------:R-:W-:Y:S01]  /*1c20*/  @!P1 IMAD.SHL.U32 R20, R20, 0x800000, RZ ;  /* 0x0080000014149824 */ /* 0x000fe200078e00ff */
[----:B------:R-:W-:Y:S01]  /*1c30*/  SHF.R.S32.HI R21, RZ, 0x1f, R17 ;  /* 0x0000001fff157819 */ /* 0x000fe20000011411 */
[----:B------:R-:W1:Y:S03]  /*1c40*/  @!P0 MUFU.EX2 R22, R22 ;  /* 0x0000001600168308 */ /* 0x000e660000000800 */
[----:B------:R-:W-:Y:S01]  /*1c50*/  ISETP.GE.U32.AND.EX P3, PT, R21, UR7, PT, P3 ;  /* 0x0000000715007c0c */ /* 0x000fe2000bf66130 */
[----:B0-----:R-:W-:-:S12]  /*1c60*/  @!P1 FFMA R3, R20, R26, R3 ;  /* 0x0000001a14039223 */ /* 0x001fd80000000003 */
[----:B------:R-:W-:-:S04]  /*1c70*/  @!P3 LEA R20, P1, R17, R14, 0x2 ;  /* 0x0000000e1114b211 */ /* 0x000fc800078210ff */
[----:B------:R-:W-:-:S05]  /*1c80*/  @!P3 LEA.HI.X R21, R17, R15, R21, 0x2, P1 ;  /* 0x0000000f1115b211 */ /* 0x000fca00008f1415 */
[----:B------:R0:W3:Y:S01]  /*1c90*/  @!P3 LDG.E R24, desc[UR4][R20.64] ;  /* 0x000000041418b981 */ /* 0x0000e2000c1e1900 */
[----:B------:R-:W-:Y:S01]  /*1ca0*/  @!P0 IMAD.SHL.U32 R8, R8, 0x800000, RZ ;  /* 0x0080000008088824 */ /* 0x000fe200078e00ff */
[----:B------:R-:W-:Y:S02]  /*1cb0*/  ISETP.GE.U32.AND P1, PT, R23, UR6, PT ;  /* 0x0000000617007c0c */ /* 0x000fe4000bf26070 */
[----:B------:R-:W-:Y:S01]  /*1cc0*/  SHF.R.S32.HI R28, RZ, 0x1f, R23 ;  /* 0x0000001fff1c7819 */ /* 0x000fe20000011417 */
[----:B-1----:R-:W-:Y:S01]  /*1cd0*/  @!P0 FFMA R3, R8, R22, R3 ;  /* 0x0000001608038223 */ /* 0x002fe20000000003 */
[----:B------:R-:W-:Y:S02]  /*1ce0*/  @!P2 MOV R8, 0x3bbb989d ;  /* 0x3bbb989d0008a802 */ /* 0x000fe40000000f00 */
[----:B------:R-:W-:Y:S02]  /*1cf0*/  ISETP.GE.U32.AND.EX P1, PT, R28, UR7, PT, P1 ;  /* 0x000000071c007c0c */ /* 0x000fe4000bf26110 */
[----:B------:R-:W-:-:S02]  /*1d00*/  ISETP.GE.U32.AND P0, PT, R25, UR6, PT ;  /* 0x0000000619007c0c */ /* 0x000fc4000bf06070 */
[----:B0-----:R-:W-:-:S04]  /*1d10*/  SHF.R.S32.HI R21, RZ, 0x1f, R25 ;  /* 0x0000001fff157819 */ /* 0x001fc80000011419 */
[----:B------:R-:W-:-:S05]  /*1d20*/  ISETP.GE.U32.AND.EX P0, PT, R21, UR7, PT, P0 ;  /* 0x0000000715007c0c */ /* 0x000fca000bf06100 */
[----:B------:R-:W-:Y:S01]  /*1d30*/  @!P1 LEA R18, P5, R23, R14, 0x2 ;  /* 0x0000000e17129211 */ /* 0x000fe200078a10ff */
[----:B--2---:R-:W-:Y:S01]  /*1d40*/  @!P2 FADD R26, -R10, R19 ;  /* 0x000000130a1aa221 */ /* 0x004fe20000000100 */
[----:B------:R-:W-:-:S03]  /*1d50*/  @!P2 IMAD.MOV.U32 R19, RZ, RZ, 0x437c0000 ;  /* 0x437c0000ff13a424 */ /* 0x000fc600078e00ff */
[----:B------:R-:W-:-:S04]  /*1d60*/  @!P2 FFMA.SAT R8, R26, R8, 0.5 ;  /* 0x3f0000001a08a423 */ /* 0x000fc80000002008 */
[----:B------:R-:W-:Y:S01]  /*1d70*/  @!P2 FFMA.RM R8, R8, R19, 12582913 ;  /* 0x4b4000010808a423 */ /* 0x000fe20000004013 */
[----:B------:R-:W-:-:S03]  /*1d80*/  @!P1 LEA.HI.X R19, R23, R15, R28, 0x2, P5 ;  /* 0x0000000f17139211 */ /* 0x000fc600028f141c */
[----:B------:R-:W-:-:S03]  /*1d90*/  @!P2 FADD R20, R8, -12583039 ;  /* 0xcb40007f0814a421 */ /* 0x000fc60000000000 */
[----:B------:R0:W2:Y:S01]  /*1da0*/  @!P1 LDG.E R19, desc[UR4][R18.64] ;  /* 0x0000000412139981 */ /* 0x0000a2000c1e1900 */
[----:B------:R-:W-:-:S04]  /*1db0*/  @!P2 FFMA R20, R26, 1.4426950216293334961, -R20 ;  /* 0x3fb8aa3b1a14a823 */ /* 0x000fc80000000814 */
[----:B------:R-:W-:Y:S01]  /*1dc0*/  @!P2 FFMA R26, R26, 1.925963033500011079e-08, R20 ;  /* 0x32a570601a1aa823 */ /* 0x000fe20000000014 */
[----:B------:R-:W-:-:S04]  /*1dd0*/  @!P0 LEA R20, P5, R25, R14, 0x2 ;  /* 0x0000000e19148211 */ /* 0x000fc800078a10ff */
[----:B------:R-:W-:-:S06]  /*1de0*/  @!P0 LEA.HI.X R21, R25, R15, R21, 0x2, P5 ;  /* 0x0000000f19158211 */ /* 0x000fcc00028f1415 */
[----:B------:R1:W4:Y:S01]  /*1df0*/  @!P0 LDG.E R21, desc[UR4][R20.64] ;  /* 0x0000000414158981 */ /* 0x000322000c1e1900 */
[----:B------:R-:W5:Y:S01]  /*1e00*/  @!P2 MUFU.EX2 R26, R26 ;  /* 0x0000001a001aa308 */ /* 0x000f620000000800 */
[----:B------:R-:W-:Y:S02]  /*1e10*/  @!P2 IMAD.SHL.U32 R8, R8, 0x800000, RZ ;  /* 0x008000000808a824 */ /* 0x000fe400078e00ff */
[----:B---3--:R-:W-:Y:S01]  /*1e20*/  @!P3 FADD R24, -R10, R24 ;  /* 0x000000180a18b221 */ /* 0x008fe20000000100 */
[----:B0-----:R-:W-:Y:S01]  /*1e30*/  @!P3 IMAD.MOV.U32 R18, RZ, RZ, 0x437c0000 ;  /* 0x437c0000ff12b424 */ /* 0x001fe200078e00ff */
[C---:B------:R-:W-:Y:S01]  /*1e40*/  LEA R7, R16.reuse, R7, 0x3 ;  /* 0x0000000710077211 */ /* 0x040fe200078e18ff */
[----:B------:R-:W-:Y:S01]  /*1e50*/  @!P0 IMAD.MOV.U32 R22, RZ, RZ, 0x437c0000 ;  /* 0x437c0000ff168424 */ /* 0x000fe200078e00ff */
[----:B------:R-:W-:Y:S01]  /*1e60*/  LEA R25, R16, R25, 0x3 ;  /* 0x0000001910197211 */ /* 0x000fe200078e18ff */
[----:B------:R-:W-:Y:S02]  /*1e70*/  VIADD R6, R6, 0x8 ;  /* 0x0000000806067836 */ /* 0x000fe40000000000 */
[----:B-1----:R-:W-:-:S02]  /*1e80*/  @!P0 IMAD.MOV.U32 R20, RZ, RZ, 0x3bbb989d ;  /* 0x3bbb989dff148424 */ /* 0x002fc400078e00ff */
[C---:B------:R-:W-:Y:S02]  /*1e90*/  IMAD R29, R16.reuse, 0x8, R29 ;  /* 0x00000008101d7824 */ /* 0x040fe400078e021d */
[C---:B------:R-:W-:Y:S02]  /*1ea0*/  IMAD R27, R16.reuse, 0x8, R27 ;  /* 0x00000008101b7824 */ /* 0x040fe400078e021b */
[----:B------:R-:W-:Y:S02]  /*1eb0*/  IMAD R9, R16, 0x8, R9 ;  /* 0x0000000810097824 */ /* 0x000fe400078e0209 */
[----:B-----5:R-:W-:Y:S01]  /*1ec0*/  @!P2 FFMA R3, R8, R26, R3 ;  /* 0x0000001a0803a223 */ /* 0x020fe20000000003 */
[----:B------:R-:W-:Y:S02]  /*1ed0*/  @!P3 IMAD.MOV.U32 R8, RZ, RZ, 0x3bbb989d ;  /* 0x3bbb989dff08b424 */ /* 0x000fe400078e00ff */
[----:B------:R-:W-:Y:S02]  /*1ee0*/  IMAD R11, R16, 0x8, R11 ;  /* 0x00000008100b7824 */ /* 0x000fe400078e020b */
[----:B------:R-:W-:Y:S01]  /*1ef0*/  @!P3 FFMA.SAT R8, R24, R8, 0.5 ;  /* 0x3f0000001808b423 */ /* 0x000fe20000002008 */
[----:B------:R-:W-:-:S02]  /*1f00*/  IMAD R17, R16, 0x8, R17 ;  /* 0x0000000810117824 */ /* 0x000fc400078e0211 */
[----:B------:R-:W-:Y:S02]  /*1f10*/  IMAD R23, R16, 0x8, R23 ;  /* 0x0000000810177824 */ /* 0x000fe400078e0217 */
[----:B------:R-:W-:-:S04]  /*1f20*/  @!P3 FFMA.RM R8, R8, R18, 12582913 ;  /* 0x4b4000010808b423 */ /* 0x000fc80000004012 */
[C---:B------:R-:W-:Y:S01]  /*1f30*/  @!P3 FADD R18, R8.reuse, -12583039 ;  /* 0xcb40007f0812b421 */ /* 0x040fe20000000000 */
[----:B------:R-:W-:-:S03]  /*1f40*/  @!P3 SHF.L.U32 R8, R8, 0x17, RZ ;  /* 0x000000170808b819 */ /* 0x000fc600000006ff */
[----:B------:R-:W-:-:S04]  /*1f50*/  @!P3 FFMA R18, R24, 1.4426950216293334961, -R18 ;  /* 0x3fb8aa3b1812b823 */ /* 0x000fc80000000812 */
[----:B------:R-:W-:Y:S01]  /*1f60*/  @!P3 FFMA R24, R24, 1.925963033500011079e-08, R18 ;  /* 0x32a570601818b823 */ /* 0x000fe20000000012 */
[----:B------:R-:W-:-:S05]  /*1f70*/  @!P1 IMAD.MOV.U32 R18, RZ, RZ, 0x3bbb989d ;  /* 0x3bbb989dff129424 */ /* 0x000fca00078e00ff */
[----:B------:R-:W0:Y:S02]  /*1f80*/  @!P3 MUFU.EX2 R24, R24 ;  /* 0x000000180018b308 */ /* 0x000e240000000800 */
[----:B0-----:R-:W-:Y:S01]  /*1f90*/  @!P3 FFMA R3, R8, R24, R3 ;  /* 0x000000180803b223 */ /* 0x001fe20000000003 */
[----:B------:R-:W-:Y:S02]  /*1fa0*/  @!P1 IMAD.MOV.U32 R8, RZ, RZ, 0x437c0000 ;  /* 0x437c0000ff089424 */ /* 0x000fe400078e00ff */
[----:B--2---:R-:W-:-:S04]  /*1fb0*/  @!P1 FADD R19, -R10, R19 ;  /* 0x000000130a139221 */ /* 0x004fc80000000100 */
[----:B------:R-:W-:-:S04]  /*1fc0*/  @!P1 FFMA.SAT R18, R19, R18, 0.5 ;  /* 0x3f00000013129423 */ /* 0x000fc80000002012 */
[----:B------:R-:W-:Y:S01]  /*1fd0*/  @!P1 FFMA.RM R18, R18, R8, 12582913 ;  /* 0x4b40000112129423 */ /* 0x000fe20000004008 */
[----:B----4-:R-:W-:-:S04]  /*1fe0*/  @!P0 FADD R21, -R10, R21 ;  /* 0x000000150a158221 */ /* 0x010fc80000000100 */
[----:B------:R-:W-:Y:S01]  /*1ff0*/  @!P0 FFMA.SAT R8, R21, R20, 0.5 ;  /* 0x3f00000015088423 */ /* 0x000fe20000002014 */
[C---:B------:R-:W-:Y:S01]  /*2000*/  @!P1 FADD R20, R18.reuse, -12583039 ;  /* 0xcb40007f12149421 */ /* 0x040fe20000000000 */
[----:B------:R-:W-:Y:S02]  /*2010*/  @!P1 SHF.L.U32 R18, R18, 0x17, RZ ;  /* 0x0000001712129819 */ /* 0x000fe400000006ff */
[----:B------:R-:W-:Y:S01]  /*2020*/  @!P0 FFMA.RM R8, R8, R22, 12582913 ;  /* 0x4b40000108088423 */ /* 0x000fe20000004016 */
[----:B------:R-:W-:-:S03]  /*2030*/  @!P1 FFMA R20, R19, 1.4426950216293334961, -R20 ;  /* 0x3fb8aa3b13149823 */ /* 0x000fc60000000814 */
[C---:B------:R-:W-:Y:S01]  /*2040*/  @!P0 FADD R22, R8.reuse, -12583039 ;  /* 0xcb40007f08168421 */ /* 0x040fe20000000000 */
[----:B------:R-:W-:Y:S01]  /*2050*/  @!P1 FFMA R20, R19, 1.925963033500011079e-08, R20 ;  /* 0x32a5706013149823 */ /* 0x000fe20000000014 */
[----:B------:R-:W-:Y:S02]  /*2060*/  @!P0 IMAD.SHL.U32 R8, R8, 0x800000, RZ ;  /* 0x0080000008088824 */ /* 0x000fe400078e00ff */
[----:B------:R-:W-:-:S03]  /*2070*/  @!P0 FFMA R22, R21, 1.4426950216293334961, -R22 ;  /* 0x3fb8aa3b15168823 */ /* 0x000fc60000000816 */
[----:B------:R-:W0:Y:S01]  /*2080*/  @!P1 MUFU.EX2 R20, R20 ;  /* 0x0000001400149308 */ /* 0x000e220000000800 */
[----:B------:R-:W-:-:S07]  /*2090*/  @!P0 FFMA R22, R21, 1.925963033500011079e-08, R22 ;  /* 0x32a5706015168823 */ /* 0x000fce0000000016 */
[----:B------:R-:W1:Y:S01]  /*20a0*/  @!P0 MUFU.EX2 R22, R22 ;  /* 0x0000001600168308 */ /* 0x000e620000000800 */
[----:B0-----:R-:W-:Y:S01]  /*20b0*/  @!P1 FFMA R3, R18, R20, R3 ;  /* 0x0000001412039223 */ /* 0x001fe20000000003 */
[----:B------:R-:W-:-:S03]  /*20c0*/  ISETP.NE.AND P1, PT, R6, RZ, PT ;  /* 0x000000ff0600720c */ /* 0x000fc60003f25270 */
[----:B-1----:R-:W-:-:S10]  /*20d0*/  @!P0 FFMA R3, R8, R22, R3 ;  /* 0x0000001608038223 */ /* 0x002fd40000000003 */
[----:B------:R-:W-:Y:S05]  /*20e0*/  @P1 BRA `(.L_x_10) ;  /* 0xfffffff400b41947 */ /* 0x000fea000383ffff */
.L_x_9:
[----:B------:R-:W-:Y:S05]  /*20f0*/  @!P4 BRA `(.L_x_8) ;  /* 0x000000080044c947 */ /* 0x000fea0003800000 */
[----:B------:R-:W-:Y:S02]  /*2100*/  LOP3.LUT R6, R0, 0x3, RZ, 0xc0, !PT ;  /* 0x0000000300067812 */ /* 0x000fe400078ec0ff */
[----:B------:R-:W-:Y:S02]  /*2110*/  ISETP.GE.U32.AND P0, PT, R2, 0x4, PT ;  /* 0x000000040200780c */ /* 0x000fe40003f06070 */
[----:B------:R-:W-:-:S05]  /*2120*/  VIMNMX.U32 R6, PT, PT, R6, 0x2, PT ;  /* 0x0000000206067848 */ /* 0x000fca0003fe0000 */
[----:B------:R-:W-:-:S04]  /*2130*/  IMAD.SHL.U32 R8, R6, 0x4, RZ ;  /* 0x0000000406087824 */ /* 0x000fc800078e00ff */
[----:B------:R-:W1:Y:S02]  /*2140*/  LDC R6, c[0x2][R8] ;  /* 0x0080000008067b82 */ /* 0x000e640000000800 */
[----:B-1----:R-:W-:Y:S01]  /*2150*/  SHF.R.S32.HI R7, RZ, 0x1f, R6 ;  /* 0x0000001fff077819 */ /* 0x002fe20000011406 */
        /* <DEDUP_REMOVED lines=14> */
[----:B------:R-:W-:-:S07]  /*2240*/  ISETP.GE.U32.AND.EX P2, PT, R24, UR7, PT, P2 ;  /* 0x0000000718007c0c */ /* 0x000fce000bf46120 */
[----:B------:R-:W-:-:S04]  /*2250*/  @!P0 LEA R20, P3, R9, R14, 0x2 ;  /* 0x0000000e09148211 */ /* 0x000fc800078610ff */
[----:B------:R-:W-:Y:S02]  /*2260*/  @!P0 LEA.HI.X R21, R9, R15, R2, 0x2, P3 ;  /* 0x0000000f09158211 */ /* 0x000fe400018f1402 */
[----:B------:R-:W-:Y:S02]  /*2270*/  ISETP.GE.U32.AND P3, PT, R11, UR6, PT ;  /* 0x000000060b007c0c */ /* 0x000fe4000bf66070 */
[----:B------:R-:W-:Y:S01]  /*2280*/  SHF.R.S32.HI R2, RZ, 0x1f, R11 ;  /* 0x0000001fff027819 */ /* 0x000fe2000001140b */
[----:B------:R-:W2:Y:S01]  /*2290*/  @!P0 LDG.E R17, desc[UR4][R20.64] ;  /* 0x0000000414118981 */ /* 0x000ea2000c1e1900 */
[-C--:B------:R-:W-:Y:S02]  /*22a0*/  @!P1 LEA R22, P4, R19, R14.reuse, 0x2 ;  /* 0x0000000e13169211 */ /* 0x080fe400078810ff */
[----:B------:R-:W-:Y:S02]  /*22b0*/  ISETP.GE.U32.AND.EX P3, PT, R2, UR7, PT, P3 ;  /* 0x0000000702007c0c */ /* 0x000fe4000bf66130 */
[----:B------:R-:W-:-:S02]  /*22c0*/  @!P2 LEA R8, P5, R25, R14, 0x2 ;  /* 0x0000000e1908a211 */ /* 0x000fc400078a10ff */
[-C--:B------:R-:W-:Y:S02]  /*22d0*/  @!P1 LEA.HI.X R23, R19, R15.reuse, R18, 0x2, P4 ;  /* 0x0000000f13179211 */ /* 0x080fe400020f1412 */
[----:B------:R-:W-:-:S04]  /*22e0*/  @!P2 LEA.HI.X R9, R25, R15, R24, 0x2, P5 ;  /* 0x0000000f1909a211 */ /* 0x000fc800028f1418 */
[----:B------:R0:W3:Y:S03]  /*22f0*/  @!P1 LDG.E R23, desc[UR4][R22.64] ;  /* 0x0000000416179981 */ /* 0x0000e6000c1e1900 */
[C---:B------:R-:W-:Y:S01]  /*2300*/  @!P3 LEA R18, P4, R11.reuse, R14, 0x2 ;  /* 0x0000000e0b12b211 */ /* 0x040fe200078810ff */
[----:B------:R-:W4:Y:S03]  /*2310*/  @!P2 LDG.E R9, desc[UR4][R8.64] ;  /* 0x000000040809a981 */ /* 0x000f26000c1e1900 */
[----:B------:R-:W-:-:S06]  /*2320*/  @!P3 LEA.HI.X R19, R11, R15, R2, 0x2, P4 ;  /* 0x0000000f0b13b211 */ /* 0x000fcc00020f1402 */
[----:B------:R1:W5:Y:S01]  /*2330*/  @!P3 LDG.E R19, desc[UR4][R18.64] ;  /* 0x000000041213b981 */ /* 0x000362000c1e1900 */
[----:B------:R-:W-:Y:S01]  /*2340*/  @!P0 MOV R2, 0x3bbb989d ;  /* 0x3bbb989d00028802 */ /* 0x000fe20000000f00 */
[----:B------:R-:W-:Y:S02]  /*2350*/  @!P0 IMAD.MOV.U32 R11, RZ, RZ, 0x437c0000 ;  /* 0x437c0000ff0b8424 */ /* 0x000fe400078e00ff */
[----:B------:R-:W-:Y:S02]  /*2360*/  @!P1 IMAD.MOV.U32 R24, RZ, RZ, 0x3bbb989d ;  /* 0x3bbb989dff189424 */ /* 0x000fe400078e00ff */
[----:B0-----:R-:W-:Y:S02]  /*2370*/  @!P1 IMAD.MOV.U32 R22, RZ, RZ, 0x437c0000 ;  /* 0x437c0000ff169424 */ /* 0x001fe400078e00ff */
[----:B------:R-:W-:Y:S02]  /*2380*/  @!P2 IMAD.MOV.U32 R21, RZ, RZ, 0x3bbb989d ;  /* 0x3bbb989dff15a424 */ /* 0x000fe400078e00ff */
[----:B------:R-:W-:-:S02]  /*2390*/  VIADD R4, R4, 0x4 ;  /* 0x0000000404047836 */ /* 0x000fc40000000000 */
[----:B--2---:R-:W-:-:S04]  /*23a0*/  @!P0 FADD R17, -R10, R17 ;  /* 0x000000110a118221 */ /* 0x004fc80000000100 */
[----:B------:R-:W-:-:S04]  /*23b0*/  @!P0 FFMA.SAT R2, R17, R2, 0.5 ;  /* 0x3f00000011028423 */ /* 0x000fc80000002002 */
[----:B------:R-:W-:-:S04]  /*23c0*/  @!P0 FFMA.RM R2, R2, R11, 12582913 ;  /* 0x4b40000102028423 */ /* 0x000fc8000000400b */
[----:B------:R-:W-:Y:S01]  /*23d0*/  @!P0 FADD R20, R2, -12583039 ;  /* 0xcb40007f02148421 */ /* 0x000fe20000000000 */
[C---:B---3--:R-:W-:Y:S01]  /*23e0*/  @!P1 FADD R11, -R10.reuse, R23 ;  /* 0x000000170a0b9221 */ /* 0x048fe20000000100 */
[----:B------:R-:W-:Y:S02]  /*23f0*/  @!P3 IMAD.MOV.U32 R23, RZ, RZ, 0x437c0000 ;  /* 0x437c0000ff17b424 */ /* 0x000fe400078e00ff */
[----:B------:R-:W-:Y:S01]  /*2400*/  @!P0 FFMA R20, R17, 1.4426950216293334961, -R20 ;  /* 0x3fb8aa3b11148823 */ /* 0x000fe20000000814 */
[----:B----4-:R-:W-:Y:S01]  /*2410*/  @!P2 FADD R8, -R10, R9 ;  /* 0x000000090a08a221 */ /* 0x010fe20000000100 */
[----:B------:R-:W-:Y:S01]  /*2420*/  @!P1 FFMA.SAT R9, R11, R24, 0.5 ;  /* 0x3f0000000b099423 */ /* 0x000fe20000002018 */
[----:B------:R-:W-:Y:S01]  /*2430*/  @!P2 MOV R24, 0x437c0000 ;  /* 0x437c00000018a802 */ /* 0x000fe20000000f00 */
[----:B-1----:R-:W-:Y:S01]  /*2440*/  @!P0 FFMA R18, R17, 1.925963033500011079e-08, R20 ;  /* 0x32a5706011128823 */ /* 0x002fe20000000014 */
[----:B------:R-:W-:Y:S01]  /*2450*/  @!P2 FFMA.SAT R21, R8, R21, 0.5 ;  /* 0x3f0000000815a423 */ /* 0x000fe20000002015 */
[----:B------:R-:W-:Y:S01]  /*2460*/  @!P1 FFMA.RM R9, R9, R22, 12582913 ;  /* 0x4b40000109099423 */ /* 0x000fe20000004016 */
[----:B------:R-:W-:-:S02]  /*2470*/  @!P3 IMAD.MOV.U32 R22, RZ, RZ, 0x3bbb989d ;  /* 0x3bbb989dff16b424 */ /* 0x000fc400078e00ff */
[----:B------:R-:W-:Y:S01]  /*2480*/  @!P2 FFMA.RM R17, R21, R24, 12582913 ;  /* 0x4b4000011511a423 */ /* 0x000fe20000004018 */
[----:B------:R-:W-:Y:S01]  /*2490*/  @!P1 FADD R20, R9, -12583039 ;  /* 0xcb40007f09149421 */ /* 0x000fe20000000000 */
[----:B-----5:R-:W-:Y:S01]  /*24a0*/  @!P3 FADD R19, -R10, R19 ;  /* 0x000000130a13b221 */ /* 0x020fe20000000100 */
[----:B------:R-:W0:Y:S01]  /*24b0*/  @!P0 MUFU.EX2 R18, R18 ;  /* 0x0000001200128308 */ /* 0x000e220000000800 */
[----:B------:R-:W-:Y:S01]  /*24c0*/  @!P2 FADD R21, R17, -12583039 ;  /* 0xcb40007f1115a421 */ /* 0x000fe20000000000 */
[----:B------:R-:W-:Y:S01]  /*24d0*/  @!P1 FFMA R20, R11, 1.4426950216293334961, -R20 ;  /* 0x3fb8aa3b0b149823 */ /* 0x000fe20000000814 */
[----:B------:R-:W-:Y:S01]  /*24e0*/  @!P3 FFMA.SAT R22, R19, R22, 0.5 ;  /* 0x3f0000001316b423 */ /* 0x000fe20000002016 */
[----:B------:R-:W-:Y:S02]  /*24f0*/  @!P0 IMAD.SHL.U32 R2, R2, 0x800000, RZ ;  /* 0x0080000002028824 */ /* 0x000fe400078e00ff */
[----:B------:R-:W-:Y:S01]  /*2500*/  @!P2 FFMA R21, R8, 1.4426950216293334961, -R21 ;  /* 0x3fb8aa3b0815a823 */ /* 0x000fe20000000815 */
[----:B------:R-:W-:Y:S01]  /*2510*/  @!P1 FFMA R20, R11, 1.925963033500011079e-08, R20 ;  /* 0x32a570600b149823 */ /* 0x000fe20000000014 */
[----:B------:R-:W-:-:S02]  /*2520*/  @!P3 FFMA.RM R11, R22, R23, 12582913 ;  /* 0x4b400001160bb423 */ /* 0x000fc40000004017 */
[----:B------:R-:W-:Y:S01]  /*2530*/  @!P2 FFMA R21, R8, 1.925963033500011079e-08, R21 ;  /* 0x32a570600815a823 */ /* 0x000fe20000000015 */
[----:B------:R-:W-:Y:S02]  /*2540*/  @!P1 IMAD.SHL.U32 R8, R9, 0x800000, RZ ;  /* 0x0080000009089824 */ /* 0x000fe400078e00ff */
[----:B------:R-:W-:Y:S01]  /*2550*/  @!P3 FADD R22, R11, -12583039 ;  /* 0xcb40007f0b16b421 */ /* 0x000fe20000000000 */
[----:B------:R-:W1:Y:S03]  /*2560*/  @!P1 MUFU.EX2 R20, R20 ;  /* 0x0000001400149308 */ /* 0x000e660000000800 */
[----:B------:R-:W-:Y:S01]  /*2570*/  @!P3 FFMA R22, R19, 1.4426950216293334961, -R22 ;  /* 0x3fb8aa3b1316b823 */ /* 0x000fe20000000816 */
[----:B0-----:R-:W-:Y:S01]  /*2580*/  @!P0 FFMA R3, R2, R18, R3 ;  /* 0x0000001202038223 */ /* 0x001fe20000000003 */
[----:B------:R-:W-:Y:S02]  /*2590*/  @!P2 SHF.L.U32 R2, R17, 0x17, RZ ;  /* 0x000000171102a819 */ /* 0x000fe400000006ff */
[----:B------:R-:W-:Y:S01]  /*25a0*/  @!P3 FFMA R22, R19, 1.925963033500011079e-08, R22 ;  /* 0x32a570601316b823 */ /* 0x000fe20000000016 */
[----:B------:R-:W0:Y:S08]  /*25b0*/  @!P2 MUFU.EX2 R21, R21 ;  /* 0x000000150015a308 */ /* 0x000e300000000800 */
[----:B------:R-:W2:Y:S01]  /*25c0*/  @!P3 MUFU.EX2 R22, R22 ;  /* 0x000000160016b308 */ /* 0x000ea20000000800 */
[----:B-1----:R-:W-:Y:S01]  /*25d0*/  @!P1 FFMA R3, R8, R20, R3 ;  /* 0x0000001408039223 */ /* 0x002fe20000000003 */
[----:B------:R-:W-:-:S03]  /*25e0*/  @!P3 IMAD.SHL.U32 R8, R11, 0x800000, RZ ;  /* 0x008000000b08b824 */ /* 0x000fc600078e00ff */
[----:B0-----:R-:W-:-:S04]  /*25f0*/  @!P2 FFMA R3, R2, R21, R3 ;  /* 0x000000150203a223 */ /* 0x001fc80000000003 */
[----:B--2---:R-:W-:-:S07]  /*2600*/  @!P3 FFMA R3, R8, R22, R3 ;  /* 0x000000160803b223 */ /* 0x004fce0000000003 */
.L_x_11:
[----:B------:R-:W-:Y:S05]  /*2610*/  BRX R6 -0x2620                                                          (*"BRANCH_TARGETS .L_x_8,.L_x_50,.L_x_51"*) ;  /* 0xffffffd806787949 */ /* 0x000fea000383ffff */
.L_x_51:
[----:B------:R-:W1:Y:S01]  /*2620*/  LDCU.64 UR6, c[0x0][0x398] ;  /* 0x00007300ff0677ac */ /* 0x000e620008000a00 */
[----:B0-----:R-:W-:-:S04]  /*2630*/  IMAD R11, R4, R16, R5 ;  /* 0x00000010040b7224 */ /* 0x001fc800078e0205 */
[----:B------:R-:W-:Y:S01]  /*2640*/  IMAD.IADD R9, R11, 0x1, R16 ;  /* 0x000000010b097824 */ /* 0x000fe200078e0210 */
[----:B------:R-:W-:-:S04]  /*2650*/  SHF.R.S32.HI R7, RZ, 0x1f, R11 ;  /* 0x0000001fff077819 */ /* 0x000fc8000001140b */
[----:B------:R-:W-:Y:S02]  /*2660*/  SHF.R.S32.HI R2, RZ, 0x1f, R9 ;  /* 0x0000001fff027819 */ /* 0x000fe40000011409 */
[----:B-1----:R-:W-:Y:S02]  /*2670*/  ISETP.GE.U32.AND P0, PT, R11, UR6, PT ;  /* 0x000000060b007c0c */ /* 0x002fe4000bf06070 */
[----:B------:R-:W-:Y:S02]  /*2680*/  ISETP.GE.U32.AND P1, PT, R9, UR6, PT ;  /* 0x0000000609007c0c */ /* 0x000fe4000bf26070 */
[----:B------:R-:W-:Y:S02]  /*2690*/  ISETP.GE.U32.AND.EX P0, PT, R7, UR7, PT, P0 ;  /* 0x0000000707007c0c */ /* 0x000fe4000bf06100 */
[----:B------:R-:W-:-:S11]  /*26a0*/  ISETP.GE.U32.AND.EX P1, PT, R2, UR7, PT, P1 ;  /* 0x0000000702007c0c */ /* 0x000fd6000bf26110 */
[----:B------:R-:W-:-:S04]  /*26b0*/  @!P0 LEA R6, P2, R11, R14, 0x2 ;  /* 0x0000000e0b068211 */ /* 0x000fc800078410ff */
[----:B------:R-:W-:Y:S02]  /*26c0*/  @!P0 LEA.HI.X R7, R11, R15, R7, 0x2, P2 ;  /* 0x0000000f0b078211 */ /* 0x000fe400010f1407 */
[----:B------:R-:W-:-:S04]  /*26d0*/  @!P1 LEA R8, P2, R9, R14, 0x2 ;  /* 0x0000000e09089211 */ /* 0x000fc800078410ff */
[----:B------:R-:W-:Y:S01]  /*26e0*/  @!P1 LEA.HI.X R9, R9, R15, R2, 0x2, P2 ;  /* 0x0000000f09099211 */ /* 0x000fe200010f1402 */
[----:B------:R-:W2:Y:S05]  /*26f0*/  @!P0 LDG.E R7, desc[UR4][R6.64] ;  /* 0x0000000406078981 */ /* 0x000eaa000c1e1900 */
[----:B------:R-:W3:Y:S01]  /*2700*/  @!P1 LDG.E R9, desc[UR4][R8.64] ;  /* 0x0000000408099981 */ /* 0x000ee2000c1e1900 */
[----:B------:R-:W-:Y:S01]  /*2710*/  @!P0 IMAD.MOV.U32 R11, RZ, RZ, 0x3bbb989d ;  /* 0x3bbb989dff0b8424 */ /* 0x000fe200078e00ff */
[----:B------:R-:W-:Y:S01]  /*2720*/  @!P0 MOV R18, 0x437c0000 ;  /* 0x437c000000128802 */ /* 0x000fe20000000f00 */
[----:B------:R-:W-:Y:S01]  /*2730*/  @!P1 IMAD.MOV.U32 R20, RZ, RZ, 0x3bbb989d ;  /* 0x3bbb989dff149424 */ /* 0x000fe200078e00ff */
[----:B------:R-:W-:Y:S01]  /*2740*/  IADD3 R4, PT, PT, R4, 0x2, RZ ;  /* 0x0000000204047810 */ /* 0x000fe20007ffe0ff */
[----:B------:R-:W-:-:S02]  /*2750*/  @!P1 IMAD.MOV.U32 R19, RZ, RZ, 0x437c0000 ;  /* 0x437c0000ff139424 */ /* 0x000fc400078e00ff */
[----:B--2---:R-:W-:-:S04]  /*2760*/  @!P0 FADD R2, -R10, R7 ;  /* 0x000000070a028221 */ /* 0x004fc80000000100 */
[----:B------:R-:W-:Y:S01]  /*2770*/  @!P0 FFMA.SAT R11, R2, R11, 0.5 ;  /* 0x3f000000020b8423 */ /* 0x000fe2000000200b */
[----:B---3--:R-:W-:-:S03]  /*2780*/  @!P1 FADD R17, -R10, R9 ;  /* 0x000000090a119221 */ /* 0x008fc60000000100 */
[----:B------:R-:W-:Y:S01]  /*2790*/  @!P0 FFMA.RM R11, R11, R18, 12582913 ;  /* 0x4b4000010b0b8423 */ /* 0x000fe20000004012 */
[----:B------:R-:W-:-:S03]  /*27a0*/  @!P1 FFMA.SAT R18, R17, R20, 0.5 ;  /* 0x3f00000011129423 */ /* 0x000fc60000002014 */
[----:B------:R-:W-:Y:S01]  /*27b0*/  @!P0 FADD R7, R11, -12583039 ;  /* 0xcb40007f0b078421 */ /* 0x000fe20000000000 */
[----:B------:R-:W-:-:S03]  /*27c0*/  @!P1 FFMA.RM R18, R18, R19, 12582913 ;  /* 0x4b40000112129423 */ /* 0x000fc60000004013 */
[----:B------:R-:W-:Y:S01]  /*27d0*/  @!P0 FFMA R7, R2, 1.4426950216293334961, -R7 ;  /* 0x3fb8aa3b02078823 */ /* 0x000fe20000000807 */
[C---:B------:R-:W-:Y:S01]  /*27e0*/  @!P1 FADD R6, R18.reuse, -12583039 ;  /* 0xcb40007f12069421 */ /* 0x040fe20000000000 */
[----:B------:R-:W-:Y:S02]  /*27f0*/  @!P1 IMAD.SHL.U32 R18, R18, 0x800000, RZ ;  /* 0x0080000012129824 */ /* 0x000fe400078e00ff */
[----:B------:R-:W-:Y:S01]  /*2800*/  @!P0 FFMA R7, R2, 1.925963033500011079e-08, R7 ;  /* 0x32a5706002078823 */ /* 0x000fe20000000007 */
[----:B------:R-:W-:Y:S01]  /*2810*/  @!P1 FFMA R6, R17, 1.4426950216293334961, -R6 ;  /* 0x3fb8aa3b11069823 */ /* 0x000fe20000000806 */
[----:B------:R-:W-:-:S03]  /*2820*/  @!P0 IMAD.SHL.U32 R2, R11, 0x800000, RZ ;  /* 0x008000000b028824 */ /* 0x000fc600078e00ff */
[----:B------:R-:W-:Y:S01]  /*2830*/  @!P1 FFMA R6, R17, 1.925963033500011079e-08, R6 ;  /* 0x32a5706011069823 */ /* 0x000fe20000000006 */
[----:B------:R-:W0:Y:S08]  /*2840*/  @!P0 MUFU.EX2 R7, R7 ;  /* 0x0000000700078308 */ /* 0x000e300000000800 */
[----:B------:R-:W1:Y:S01]  /*2850*/  @!P1 MUFU.EX2 R6, R6 ;  /* 0x0000000600069308 */ /* 0x000e620000000800 */
[----:B0-----:R-:W-:-:S04]  /*2860*/  @!P0 FFMA R3, R2, R7, R3 ;  /* 0x0000000702038223 */ /* 0x001fc80000000003 */
[----:B-1----:R-:W-:-:S07]  /*2870*/  @!P1 FFMA R3, R18, R6, R3 ;  /* 0x0000000612039223 */ /* 0x002fce0000000003 */
.L_x_50:
[----:B------:R-:W-:-:S04]  /*2880*/  LOP3.LUT R2, R0, 0x1, RZ, 0xc0, !PT ;  /* 0x0000000100027812 */ /* 0x000fc800078ec0ff */
[----:B------:R-:W-:-:S13]  /*2890*/  ISETP.NE.U32.AND P0, PT, R2, 0x1, PT ;  /* 0x000000010200780c */ /* 0x000fda0003f05070 */
[----:B------:R-:W-:Y:S05]  /*28a0*/  @P0 BRA `(.L_x_8) ;  /* 0x0000000000580947 */ /* 0x000fea0003800000 */
[----:B------:R-:W1:Y:S01]  /*28b0*/  LDCU.64 UR6, c[0x0][0x398] ;  /* 0x00007300ff0677ac */ /* 0x000e620008000a00 */
[----:B0-----:R-:W-:Y:S01]  /*28c0*/  IMAD R5, R16, R4, R5 ;  /* 0x0000000410057224 */ /* 0x001fe200078e0205 */
[----:B------:R-:W-:Y:S04]  /*28d0*/  BSSY.RECONVERGENT B0, `(.L_x_8) ;  /* 0x0000013000007945 */ /* 0x000fe80003800200 */
[----:B------:R-:W-:Y:S02]  /*28e0*/  SHF.R.S32.HI R2, RZ, 0x1f, R5 ;  /* 0x0000001fff027819 */ /* 0x000fe40000011405 */
[----:B-1----:R-:W-:-:S04]  /*28f0*/  ISETP.GE.U32.AND P0, PT, R5, UR6, PT ;  /* 0x0000000605007c0c */ /* 0x002fc8000bf06070 */
[----:B------:R-:W-:-:S13]  /*2900*/  ISETP.GE.U32.AND.EX P0, PT, R2, UR7, PT, P0 ;  /* 0x0000000702007c0c */ /* 0x000fda000bf06100 */
[----:B------:R-:W-:Y:S05]  /*2910*/  @P0 BRA `(.L_x_12) ;  /* 0x0000000000380947 */ /* 0x000fea0003800000 */
[----:B------:R-:W-:-:S04]  /*2920*/  LEA R4, P0, R5, R14, 0x2 ;  /* 0x0000000e05047211 */ /* 0x000fc800078010ff */
[----:B------:R-:W-:-:S06]  /*2930*/  LEA.HI.X R5, R5, R15, R2, 0x2, P0 ;  /* 0x0000000f05057211 */ /* 0x000fcc00000f1402 */
[----:B------:R-:W2:Y:S01]  /*2940*/  LDG.E R5, desc[UR4][R4.64] ;  /* 0x0000000404057981 */ /* 0x000ea2000c1e1900 */
[----:B------:R-:W-:Y:S02]  /*2950*/  IMAD.MOV.U32 R7, RZ, RZ, 0x3bbb989d ;  /* 0x3bbb989dff077424 */ /* 0x000fe400078e00ff */
[----:B------:R-:W-:Y:S02]  /*2960*/  IMAD.MOV.U32 R9, RZ, RZ, 0x437c0000 ;  /* 0x437c0000ff097424 */ /* 0x000fe400078e00ff */
[----:B--2---:R-:W-:-:S04]  /*2970*/  FADD R2, -R10, R5 ;  /* 0x000000050a027221 */ /* 0x004fc80000000100 */
[----:B------:R-:W-:-:S04]  /*2980*/  FFMA.SAT R6, R2, R7, 0.5 ;  /* 0x3f00000002067423 */ /* 0x000fc80000002007 */
[----:B------:R-:W-:-:S04]  /*2990*/  FFMA.RM R6, R6, R9, 12582913 ;  /* 0x4b40000106067423 */ /* 0x000fc80000004009 */
[C---:B------:R-:W-:Y:S01]  /*29a0*/  FADD R7, R6.reuse, -12583039 ;  /* 0xcb40007f06077421 */ /* 0x040fe20000000000 */
[----:B------:R-:W-:-:S03]  /*29b0*/  IMAD.SHL.U32 R6, R6, 0x800000, RZ ;  /* 0x0080000006067824 */ /* 0x000fc600078e00ff */
[----:B------:R-:W-:-:S04]  /*29c0*/  FFMA R7, R2, 1.4426950216293334961, -R7 ;  /* 0x3fb8aa3b02077823 */ /* 0x000fc80000000807 */
[----:B------:R-:W-:-:S06]  /*29d0*/  FFMA R7, R2, 1.925963033500011079e-08, R7 ;  /* 0x32a5706002077823 */ /* 0x000fcc0000000007 */
[----:B------:R-:W0:Y:S02]  /*29e0*/  MUFU.EX2 R7, R7 ;  /* 0x0000000700077308 */ /* 0x000e240000000800 */
[----:B0-----:R-:W-:-:S07]  /*29f0*/  FFMA R3, R6, R7, R3 ;  /* 0x0000000706037223 */ /* 0x001fce0000000003 */
.L_x_12:
[----:B------:R-:W-:Y:S05]  /*2a00*/  BSYNC.RECONVERGENT B0 ;  /* 0x0000000000007941 */ /* 0x000fea0003800200 */
.L_x_8:
[----:B------:R-:W-:-:S13]  /*2a10*/  ISETP.GT.AND P0, PT, R0, RZ, PT ;  /* 0x000000ff0000720c */ /* 0x000fda0003f04270 */
[----:B------:R-:W-:Y:S05]  /*2a20*/  @!P0 EXIT ;  /* 0x000000000000894d */ /* 0x000fea0003800000 */
[----:B------:R-:W1:Y:S01]  /*2a30*/  S2R R11, SR_TID.X ;  /* 0x00000000000b7919 */ /* 0x000e620000002100 */
[C---:B------:R-:W-:Y:S01]  /*2a40*/  ISETP.GE.U32.AND P0, PT, R0.reuse, 0x4, PT ;  /* 0x000000040000780c */ /* 0x040fe20003f06070 */
[----:B------:R-:W-:Y:S01]  /*2a50*/  IMAD.MOV.U32 R8, RZ, RZ, RZ ;  /* 0x000000ffff087224 */ /* 0x000fe200078e00ff */
[----:B------:R-:W-:-:S11]  /*2a60*/  LOP3.LUT R9, R0, 0x3, RZ, 0xc0, !PT ;  /* 0x0000000300097812 */ /* 0x000fd600078ec0ff */
[----:B------:R-:W-:Y:S05]  /*2a70*/  @!P0 BRA `(.L_x_13) ;  /* 0x0000000800988947 */ /* 0x000fea0003800000 */
[----:B------:R-:W-:Y:S01]  /*2a80*/  LOP3.LUT R8, R0, 0x7ffffffc, RZ, 0xc0, !PT ;  /* 0x7ffffffc00087812 */ /* 0x000fe200078ec0ff */
[C-C-:B-1----:R-:W-:Y:S01]  /*2a90*/  IMAD R6, R16.reuse, 0x2, R11.reuse ;  /* 0x0000000210067824 */ /* 0x142fe200078e020b */
[C---:B------:R-:W-:Y:S01]  /*2aa0*/  IADD3 R7, PT, PT, R16.reuse, R11, RZ ;  /* 0x0000000b10077210 */ /* 0x040fe20007ffe0ff */
[--C-:B0-----:R-:W-:Y:S01]  /*2ab0*/  IMAD R5, R16, 0x3, R11.reuse ;  /* 0x0000000310057824 */ /* 0x101fe200078e020b */
[----:B------:R-:W0:Y:S01]  /*2ac0*/  LDCU.64 UR8, c[0x0][0x398] ;  /* 0x00007300ff0877ac */ /* 0x000e220008000a00 */
[----:B------:R-:W-:Y:S02]  /*2ad0*/  IMAD.MOV.U32 R4, RZ, RZ, R11 ;  /* 0x000000ffff047224 */ /* 0x000fe400078e000b */
[----:B------:R-:W-:Y:S01]  /*2ae0*/  IMAD.MOV R2, RZ, RZ, -R8 ;  /* 0x000000ffff027224 */ /* 0x000fe200078e0a08 */
[----:B------:R-:W1:Y:S06]  /*2af0*/  LDCU.64 UR6, c[0x0][0x388] ;  /* 0x00007100ff0677ac */ /* 0x000e6c0008000a00 */
.L_x_30:
[----:B0-----:R-:W-:Y:S01]  /*2b00*/  ISETP.GE.U32.AND P0, PT, R4, UR8, PT ;  /* 0x0000000804007c0c */ /* 0x001fe2000bf06070 */
[----:B------:R-:W-:Y:S01]  /*2b10*/  BSSY.RECONVERGENT B0, `(.L_x_14) ;  /* 0x0000023000007945 */ /* 0x000fe20003800200 */
[----:B------:R-:W-:-:S04]  /*2b20*/  SHF.R.S32.HI R21, RZ, 0x1f, R4 ;  /* 0x0000001fff157819 */ /* 0x000fc80000011404 */
[----:B------:R-:W-:-:S13]  /*2b30*/  ISETP.GE.U32.AND.EX P0, PT, R21, UR9, PT, P0 ;  /* 0x0000000915007c0c */ /* 0x000fda000bf06100 */
[----:B-123--:R-:W-:Y:S05]  /*2b40*/  @P0 BRA `(.L_x_15) ;  /* 0x00000000007c0947 */ /* 0x00efea0003800000 */
[----:B------:R-:W-:-:S04]  /*2b50*/  LEA R18, P0, R4, R14, 0x2 ;  /* 0x0000000e04127211 */ /* 0x000fc800078010ff */
[----:B------:R-:W-:-:S06]  /*2b60*/  LEA.HI.X R19, R4, R15, R21, 0x2, P0 ;  /* 0x0000000f04137211 */ /* 0x000fcc00000f1415 */
[----:B------:R-:W2:Y:S01]  /*2b70*/  LDG.E R19, desc[UR4][R18.64] ;  /* 0x0000000412137981 */ /* 0x000ea2000c1e1900 */
[----:B------:R-:W-:Y:S02]  /*2b80*/  HFMA2 R20, -RZ, RZ, 3.7421875, 0 ;  /* 0x437c0000ff147431 */ /* 0x000fe400000001ff */
[----:B------:R-:W-:Y:S01]  /*2b90*/  IMAD.MOV.U32 R17, RZ, RZ, 0x3bbb989d ;  /* 0x3bbb989dff117424 */ /* 0x000fe200078e00ff */
[----:B------:R-:W-:Y:S01]  /*2ba0*/  BSSY.RECONVERGENT B1, `(.L_x_16) ;  /* 0x0000014000017945 */ /* 0x000fe20003800200 */
[----:B--2---:R-:W-:-:S04]  /*2bb0*/  FADD R0, -R10, R19 ;  /* 0x000000130a007221 */ /* 0x004fc80000000100 */
[----:B------:R-:W-:-:S04]  /*2bc0*/  FFMA.SAT R17, R0, R17, 0.5 ;  /* 0x3f00000000117423 */ /* 0x000fc80000002011 */
[----:B------:R-:W-:Y:S02]  /*2bd0*/  FFMA.RM R17, R17, R20, 12582913 ;  /* 0x4b40000111117423 */ /* 0x000fe40000004014 */
[----:B------:R-:W0:Y:S02]  /*2be0*/  MUFU.RCP R20, R3 ;  /* 0x0000000300147308 */ /* 0x000e240000001000 */
[----:B------:R-:W-:-:S04]  /*2bf0*/  FADD R23, R17, -12583039 ;  /* 0xcb40007f11177421 */ /* 0x000fc80000000000 */
[----:B------:R-:W-:-:S04]  /*2c00*/  FFMA R23, R0, 1.4426950216293334961, -R23 ;  /* 0x3fb8aa3b00177823 */ /* 0x000fc80000000817 */
[----:B------:R-:W-:Y:S01]  /*2c10*/  FFMA R23, R0, 1.925963033500011079e-08, R23 ;  /* 0x32a5706000177823 */ /* 0x000fe20000000017 */
[----:B------:R-:W-:-:S05]  /*2c20*/  IMAD.SHL.U32 R0, R17, 0x800000, RZ ;  /* 0x0080000011007824 */ /* 0x000fca00078e00ff */
[----:B------:R-:W2:Y:S01]  /*2c30*/  MUFU.EX2 R23, R23 ;  /* 0x0000001700177308 */ /* 0x000ea20000000800 */
[----:B0-----:R-:W-:-:S04]  /*2c40*/  FFMA R17, R20, -R3, 1 ;  /* 0x3f80000014117423 */ /* 0x001fc80000000803 */
[----:B------:R-:W-:Y:S01]  /*2c50*/  FFMA R17, R20, R17, R20 ;  /* 0x0000001114117223 */ /* 0x000fe20000000014 */
[----:B--2---:R-:W-:-:S04]  /*2c60*/  FMUL R0, R0, R23 ;  /* 0x0000001700007220 */ /* 0x004fc80000400000 */
[----:B------:R-:W0:Y:S01]  /*2c70*/  FCHK P0, R0, R3 ;  /* 0x0000000300007302 */ /* 0x000e220000000000 */
[----:B------:R-:W-:-:S04]  /*2c80*/  FFMA R18, R0, R17, RZ ;  /* 0x0000001100127223 */ /* 0x000fc800000000ff */
[----:B------:R-:W-:-:S04]  /*2c90*/  FFMA R19, R18, -R3, R0 ;  /* 0x8000000312137223 */ /* 0x000fc80000000000 */
[----:B------:R-:W-:Y:S01]  /*2ca0*/  FFMA R17, R17, R19, R18 ;  /* 0x0000001311117223 */ /* 0x000fe20000000012 */
[----:B0-----:R-:W-:Y:S06]  /*2cb0*/  @!P0 BRA `(.L_x_17) ;  /* 0x0000000000088947 */ /* 0x001fec0003800000 */
[----:B------:R-:W-:-:S07]  /*2cc0*/  MOV R18, 0x2ce0 ;  /* 0x00002ce000127802 */ /* 0x000fce0000000f00 */
[----:B-1----:R-:W-:Y:S05]  /*2cd0*/  CALL.REL.NOINC `($__internal_1_$__cuda_sm3x_div_rn_noftz_f32_slowpath) ;  /* 0x0000000c00b87944 */ /* 0x002fea0003c00000 */
.L_x_17:
[----:B-1----:R-:W-:Y:S05]  /*2ce0*/  BSYNC.RECONVERGENT B1 ;  /* 0x0000000000017941 */ /* 0x002fea0003800200 */
.L_x_16:
[----:B------:R-:W-:-:S05]  /*2cf0*/  IADD3 R0, P0, PT, R13, R4, RZ ;  /* 0x000000040d007210 */ /* 0x000fca0007f1e0ff */
[----:B------:R-:W-:Y:S01]  /*2d00*/  IMAD.X R21, R12, 0x1, R21, P0 ;  /* 0x000000010c157824 */ /* 0x000fe200000e0615 */
[----:B------:R-:W-:-:S04]  /*2d10*/  LEA R18, P0, R0, UR6, 0x2 ;  /* 0x0000000600127c11 */ /* 0x000fc8000f8010ff */
[----:B------:R-:W-:-:S05]  /*2d20*/  LEA.HI.X R19, R0, UR7, R21, 0x2, P0 ;  /* 0x0000000700137c11 */ /* 0x000fca00080f1415 */
[----:B------:R0:W-:Y:S04]  /*2d30*/  STG.E desc[UR4][R18.64], R17 ;  /* 0x0000001112007986 */ /* 0x0001e8000c101904 */
.L_x_15:
[----:B-1----:R-:W-:Y:S05]  /*2d40*/  BSYNC.RECONVERGENT B0 ;  /* 0x0000000000007941 */ /* 0x002fea0003800200 */
.L_x_14:
[----:B------:R-:W-:Y:S01]  /*2d50*/  ISETP.GE.U32.AND P0, PT, R7, UR8, PT ;  /* 0x0000000807007c0c */ /* 0x000fe2000bf06070 */
[----:B------:R-:W-:Y:S01]  /*2d60*/  BSSY.RECONVERGENT B0, `(.L_x_18) ;  /* 0x0000024000007945 */ /* 0x000fe20003800200 */
[----:B------:R-:W-:-:S04]  /*2d70*/  SHF.R.S32.HI R21, RZ, 0x1f, R7 ;  /* 0x0000001fff157819 */ /* 0x000fc80000011407 */
[----:B------:R-:W-:-:S13]  /*2d80*/  ISETP.GE.U32.AND.EX P0, PT, R21, UR9, PT, P0 ;  /* 0x0000000915007c0c */ /* 0x000fda000bf06100 */
[----:B------:R-:W-:Y:S05]  /*2d90*/  @P0 BRA `(.L_x_19) ;  /* 0x0000000000800947 */ /* 0x000fea0003800000 */
[----:B0-----:R-:W-:-:S04]  /*2da0*/  LEA R18, P0, R7, R14, 0x2 ;  /* 0x0000000e07127211 */ /* 0x001fc800078010ff */
[----:B------:R-:W-:-:S06]  /*2db0*/  LEA.HI.X R19, R7, R15, R21, 0x2, P0 ;  /* 0x0000000f07137211 */ /* 0x000fcc00000f1415 */
[----:B------:R-:W2:Y:S01]  /*2dc0*/  LDG.E R19, desc[UR4][R18.64] ;  /* 0x0000000412137981 */ /* 0x000ea2000c1e1900 */
[----:B------:R-:W-:Y:S01]  /*2dd0*/  IMAD.MOV.U32 R17, RZ, RZ, 0x3bbb989d ;  /* 0x3bbb989dff117424 */ /* 0x000fe200078e00ff */
[----:B------:R-:W0:Y:S01]  /*2de0*/  MUFU.RCP R22, R3 ;  /* 0x0000000300167308 */ /* 0x000e220000001000 */
[----:B------:R-:W-:Y:S01]  /*2df0*/  IMAD.MOV.U32 R20, RZ, RZ, 0x437c0000 ;  /* 0x437c0000ff147424 */ /* 0x000fe200078e00ff */
[----:B------:R-:W-:Y:S01]  /*2e00*/  BSSY.RECONVERGENT B1, `(.L_x_20) ;  /* 0x0000014000017945 */ /* 0x000fe20003800200 */
[----:B--2---:R-:W-:Y:S01]  /*2e10*/  FADD R0, -R10, R19 ;  /* 0x000000130a007221 */ /* 0x004fe20000000100 */
[----:B0-----:R-:W-:-:S03]  /*2e20*/  FFMA R19, R22, -R3, 1 ;  /* 0x3f80000016137423 */ /* 0x001fc60000000803 */
[----:B------:R-:W-:-:S04]  /*2e30*/  FFMA.SAT R17, R0, R17, 0.5 ;  /* 0x3f00000000117423 */ /* 0x000fc80000002011 */
[----:B------:R-:W-:-:S04]  /*2e40*/  FFMA.RM R17, R17, R20, 12582913 ;  /* 0x4b40000111117423 */ /* 0x000fc80000004014 */
[C---:B------:R-:W-:Y:S01]  /*2e50*/  FADD R23, R17.reuse, -12583039 ;  /* 0xcb40007f11177421 */ /* 0x040fe20000000000 */
[----:B------:R-:W-:-:S03]  /*2e60*/  SHF.L.U32 R17, R17, 0x17, RZ ;  /* 0x0000001711117819 */ /* 0x000fc600000006ff */
[----:B------:R-:W-:-:S04]  /*2e70*/  FFMA R23, R0, 1.4426950216293334961, -R23 ;  /* 0x3fb8aa3b00177823 */ /* 0x000fc80000000817 */
[----:B------:R-:W-:-:S04]  /*2e80*/  FFMA R23, R0, 1.925963033500011079e-08, R23 ;  /* 0x32a5706000177823 */ /* 0x000fc80000000017 */
[----:B------:R-:W0:Y:S02]  /*2e90*/  MUFU.EX2 R0, R23 ;  /* 0x0000001700007308 */ /* 0x000e240000000800 */
[----:B0-----:R-:W-:Y:S01]  /*2ea0*/  FMUL R20, R17, R0 ;  /* 0x0000000011147220 */ /* 0x001fe20000400000 */
[----:B------:R-:W-:-:S05]  /*2eb0*/  FFMA R0, R22, R19, R22 ;  /* 0x0000001316007223 */ /* 0x000fca0000000016 */
[----:B------:R-:W0:Y:S01]  /*2ec0*/  FCHK P0, R20, R3 ;  /* 0x0000000314007302 */ /* 0x000e220000000000 */
[----:B------:R-:W-:-:S04]  /*2ed0*/  FFMA R17, R0, R20, RZ ;  /* 0x0000001400117223 */ /* 0x000fc800000000ff */
[----:B------:R-:W-:-:S04]  /*2ee0*/  FFMA R18, R17, -R3, R20 ;  /* 0x8000000311127223 */ /* 0x000fc80000000014 */
[----:B------:R-:W-:Y:S01]  /*2ef0*/  FFMA R17, R0, R18, R17 ;  /* 0x0000001200117223 */ /* 0x000fe20000000011 */
[----:B0-----:R-:W-:Y:S06]  /*2f00*/  @!P0 BRA `(.L_x_21) ;  /* 0x00000000000c8947 */ /* 0x001fec0003800000 */
[----:B------:R-:W-:Y:S01]  /*2f10*/  IMAD.MOV.U32 R0, RZ, RZ, R20 ;  /* 0x000000ffff007224 */ /* 0x000fe200078e0014 */
[----:B------:R-:W-:-:S07]  /*2f20*/  MOV R18, 0x2f40 ;  /* 0x00002f4000127802 */ /* 0x000fce0000000f00 */
[----:B------:R-:W-:Y:S05]  /*2f30*/  CALL.REL.NOINC `($__internal_1_$__cuda_sm3x_div_rn_noftz_f32_slowpath) ;  /* 0x0000000c00207944 */ /* 0x000fea0003c00000 */
.L_x_21:
[----:B------:R-:W-:Y:S05]  /*2f40*/  BSYNC.RECONVERGENT B1 ;  /* 0x0000000000017941 */ /* 0x000fea0003800200 */
.L_x_20:
[----:B------:R-:W-:-:S05]  /*2f50*/  IADD3 R0, P0, PT, R13, R7, RZ ;  /* 0x000000070d007210 */ /* 0x000fca0007f1e0ff */
[----:B------:R-:W-:Y:S01]  /*2f60*/  IMAD.X R21, R12, 0x1, R21, P0 ;  /* 0x000000010c157824 */ /* 0x000fe200000e0615 */
[----:B------:R-:W-:-:S04]  /*2f70*/  LEA R18, P0, R0, UR6, 0x2 ;  /* 0x0000000600127c11 */ /* 0x000fc8000f8010ff */
[----:B------:R-:W-:-:S05]  /*2f80*/  LEA.HI.X R19, R0, UR7, R21, 0x2, P0 ;  /* 0x0000000700137c11 */ /* 0x000fca00080f1415 */
[----:B------:R1:W-:Y:S04]  /*2f90*/  STG.E desc[UR4][R18.64], R17 ;  /* 0x0000001112007986 */ /* 0x0003e8000c101904 */
.L_x_19:
[----:B------:R-:W-:Y:S05]  /*2fa0*/  BSYNC.RECONVERGENT B0 ;  /* 0x0000000000007941 */ /* 0x000fea0003800200 */
.L_x_18:
[----:B------:R-:W-:Y:S01]  /*2fb0*/  ISETP.GE.U32.AND P0, PT, R6, UR8, PT ;  /* 0x0000000806007c0c */ /* 0x000fe2000bf06070 */
[----:B------:R-:W-:Y:S01]  /*2fc0*/  BSSY.RECONVERGENT B0, `(.L_x_22) ;  /* 0x0000024000007945 */ /* 0x000fe20003800200 */
[----:B------:R-:W-:-:S04]  /*2fd0*/  SHF.R.S32.HI R21, RZ, 0x1f, R6 ;  /* 0x0000001fff157819 */ /* 0x000fc80000011406 */
[----:B------:R-:W-:-:S13]  /*2fe0*/  ISETP.GE.U32.AND.EX P0, PT, R21, UR9, PT, P0 ;  /* 0x0000000915007c0c */ /* 0x000fda000bf06100 */
[----:B------:R-:W-:Y:S05]  /*2ff0*/  @P0 BRA `(.L_x_23) ;  /* 0x0000000000800947 */ /* 0x000fea0003800000 */
[----:B01----:R-:W-:-:S04]  /*3000*/  LEA R18, P0, R6, R14, 0x2 ;  /* 0x0000000e06127211 */ /* 0x003fc800078010ff */
        /* <DEDUP_REMOVED lines=25> */
.L_x_25:
[----:B------:R-:W-:Y:S05]  /*31a0*/  BSYNC.RECONVERGENT B1 ;  /* 0x0000000000017941 */ /* 0x000fea0003800200 */
.L_x_24:
[----:B------:R-:W-:-:S05]  /*31b0*/  IADD3 R0, P0, PT, R13, R6, RZ ;  /* 0x000000060d007210 */ /* 0x000fca0007f1e0ff */
[----:B------:R-:W-:Y:S01]  /*31c0*/  IMAD.X R21, R12, 0x1, R21, P0 ;  /* 0x000000010c157824 */ /* 0x000fe200000e0615 */
[----:B------:R-:W-:-:S04]  /*31d0*/  LEA R18, P0, R0, UR6, 0x2 ;  /* 0x0000000600127c11 */ /* 0x000fc8000f8010ff */
[----:B------:R-:W-:-:S05]  /*31e0*/  LEA.HI.X R19, R0, UR7, R21, 0x2, P0 ;  /* 0x0000000700137c11 */ /* 0x000fca00080f1415 */
[----:B------:R2:W-:Y:S04]  /*31f0*/  STG.E desc[UR4][R18.64], R17 ;  /* 0x0000001112007986 */ /* 0x0005e8000c101904 */
.L_x_23:
[----:B------:R-:W-:Y:S05]  /*3200*/  BSYNC.RECONVERGENT B0 ;  /* 0x0000000000007941 */ /* 0x000fea0003800200 */
.L_x_22:
[----:B------:R-:W-:Y:S01]  /*3210*/  ISETP.GE.U32.AND P0, PT, R5, UR8, PT ;  /* 0x0000000805007c0c */ /* 0x000fe2000bf06070 */
[----:B------:R-:W-:Y:S01]  /*3220*/  BSSY.RECONVERGENT B0, `(.L_x_26) ;  /* 0x0000024000007945 */ /* 0x000fe20003800200 */
[----:B------:R-:W-:-:S04]  /*3230*/  SHF.R.S32.HI R21, RZ, 0x1f, R5 ;  /* 0x0000001fff157819 */ /* 0x000fc80000011405 */
[----:B------:R-:W-:-:S13]  /*3240*/  ISETP.GE.U32.AND.EX P0, PT, R21, UR9, PT, P0 ;  /* 0x0000000915007c0c */ /* 0x000fda000bf06100 */
[----:B------:R-:W-:Y:S05]  /*3250*/  @P0 BRA `(.L_x_27) ;  /* 0x0000000000800947 */ /* 0x000fea0003800000 */
[----:B012---:R-:W-:-:S04]  /*3260*/  LEA R18, P0, R5, R14, 0x2 ;  /* 0x0000000e05127211 */ /* 0x007fc800078010ff */
        /* <DEDUP_REMOVED lines=25> */
.L_x_29:
[----:B------:R-:W-:Y:S05]  /*3400*/  BSYNC.RECONVERGENT B1 ;  /* 0x0000000000017941 */ /* 0x000fea0003800200 */
.L_x_28:
[----:B------:R-:W-:-:S05]  /*3410*/  IADD3 R0, P0, PT, R13, R5, RZ ;  /* 0x000000050d007210 */ /* 0x000fca0007f1e0ff */
[----:B------:R-:W-:Y:S01]  /*3420*/  IMAD.X R21, R12, 0x1, R21, P0 ;  /* 0x000000010c157824 */ /* 0x000fe200000e0615 */
[----:B------:R-:W-:-:S04]  /*3430*/  LEA R18, P0, R0, UR6, 0x2 ;  /* 0x0000000600127c11 */ /* 0x000fc8000f8010ff */
[----:B------:R-:W-:-:S05]  /*3440*/  LEA.HI.X R19, R0, UR7, R21, 0x2, P0 ;  /* 0x0000000700137c11 */ /* 0x000fca00080f1415 */
[----:B------:R3:W-:Y:S04]  /*3450*/  STG.E desc[UR4][R18.64], R17 ;  /* 0x0000001112007986 */ /* 0x0007e8000c101904 */
.L_x_27:
[----:B------:R-:W-:Y:S05]  /*3460*/  BSYNC.RECONVERGENT B0 ;  /* 0x0000000000007941 */ /* 0x000fea0003800200 */
.L_x_26:
[----:B------:R-:W-:Y:S01]  /*3470*/  VIADD R2, R2, 0x4 ;  /* 0x0000000402027836 */ /* 0x000fe20000000000 */
[C---:B------:R-:W-:Y:S01]  /*3480*/  LEA R6, R16.reuse, R6, 0x2 ;  /* 0x0000000610067211 */ /* 0x040fe200078e10ff */
[C---:B------:R-:W-:Y:S02]  /*3490*/  IMAD R7, R16.reuse, 0x4, R7 ;  /* 0x0000000410077824 */ /* 0x040fe400078e0207 */
[----:B------:R-:W-:Y:S01]  /*34a0*/  IMAD R5, R16, 0x4, R5 ;  /* 0x0000000410057824 */ /* 0x000fe200078e0205 */
[----:B------:R-:W-:Y:S01]  /*34b0*/  ISETP.NE.AND P0, PT, R2, RZ, PT ;  /* 0x000000ff0200720c */ /* 0x000fe20003f05270 */
[----:B------:R-:W-:-:S12]  /*34c0*/  IMAD R4, R16, 0x4, R4 ;  /* 0x0000000410047824 */ /* 0x000fd800078e0204 */
[----:B------:R-:W-:Y:S05]  /*34d0*/  @P0 BRA `(.L_x_30) ;  /* 0xfffffff400880947 */ /* 0x000fea000383ffff */
.L_x_13:
[----:B------:R-:W-:-:S13]  /*34e0*/  ISETP.NE.AND P0, PT, R9, RZ, PT ;  /* 0x000000ff0900720c */ /* 0x000fda0003f05270 */
[----:B------:R-:W-:Y:S05]  /*34f0*/  @!P0 EXIT ;  /* 0x000000000000894d */ /* 0x000fea0003800000 */
[----:B-1----:R-:W-:Y:S01]  /*3500*/  IMAD R11, R16, R8, R11 ;  /* 0x00000008100b7224 */ /* 0x002fe200078e020b */
[----:B------:R-:W1:Y:S01]  /*3510*/  LDCU.64 UR6, c[0x0][0x398] ;  /* 0x00007300ff0677ac */ /* 0x000e620008000a00 */
[----:B------:R-:W-:Y:S01]  /*3520*/  IMAD.MOV R9, RZ, RZ, -R9 ;  /* 0x000000ffff097224 */ /* 0x000fe200078e0a09 */
[----:B------:R-:W4:Y:S06]  /*3530*/  LDCU.64 UR8, c[0x0][0x388] ;  /* 0x00007100ff0877ac */ /* 0x000f2c0008000a00 */
.L_x_35:
[----:B-1----:R-:W-:Y:S01]  /*3540*/  ISETP.GE.U32.AND P0, PT, R11, UR6, PT ;  /* 0x000000060b007c0c */ /* 0x002fe2000bf06070 */
[----:B------:R-:W-:Y:S01]  /*3550*/  VIADD R9, R9, 0x1 ;  /* 0x0000000109097836 */ /* 0x000fe20000000000 */
[----:B0-----:R-:W-:Y:S01]  /*3560*/  SHF.R.S32.HI R5, RZ, 0x1f, R11 ;  /* 0x0000001fff057819 */ /* 0x001fe2000001140b */
[----:B------:R-:W-:Y:S03]  /*3570*/  BSSY.RECONVERGENT B0, `(.L_x_31) ;  /* 0x0000025000007945 */ /* 0x000fe60003800200 */
[----:B------:R-:W-:Y:S02]  /*3580*/  ISETP.GE.U32.AND.EX P0, PT, R5, UR7, PT, P0 ;  /* 0x0000000705007c0c */ /* 0x000fe4000bf06100 */
[----:B------:R-:W-:-:S11]  /*3590*/  ISETP.NE.AND P2, PT, R9, RZ, PT ;  /* 0x000000ff0900720c */ /* 0x000fd60003f45270 */
[----:B------:R-:W-:Y:S05]  /*35a0*/  @P0 BRA `(.L_x_32) ;  /* 0x0000000000840947 */ /* 0x000fea0003800000 */
[----:B------:R-:W-:-:S04]  /*35b0*/  LEA R6, P0, R11, R14, 0x2 ;  /* 0x0000000e0b067211 */ /* 0x000fc800078010ff */
[----:B------:R-:W-:-:S06]  /*35c0*/  LEA.HI.X R7, R11, R15, R5, 0x2, P0 ;  /* 0x0000000f0b077211 */ /* 0x000fcc00000f1405 */
[----:B------:R-:W5:Y:S01]  /*35d0*/  LDG.E R7, desc[UR4][R6.64] ;  /* 0x0000000406077981 */ /* 0x000f62000c1e1900 */
[----:B--23--:R-:W-:Y:S01]  /*35e0*/  MOV R17, 0x3bbb989d ;  /* 0x3bbb989d00117802 */ /* 0x00cfe20000000f00 */
[----:B------:R-:W-:Y:S01]  /*35f0*/  IMAD.MOV.U32 R19, RZ, RZ, 0x437c0000 ;  /* 0x437c0000ff137424 */ /* 0x000fe200078e00ff */
[----:B------:R-:W0:Y:S01]  /*3600*/  MUFU.RCP R4, R3 ;  /* 0x0000000300047308 */ /* 0x000e220000001000 */
[----:B------:R-:W-:Y:S01]  /*3610*/  BSSY.RECONVERGENT B1, `(.L_x_33) ;  /* 0x0000015000017945 */ /* 0x000fe20003800200 */
[----:B-----5:R-:W-:Y:S01]  /*3620*/  FADD R0, -R10, R7 ;  /* 0x000000070a007221 */ /* 0x020fe20000000100 */
[----:B0-----:R-:W-:-:S03]  /*3630*/  FFMA R7, R4, -R3, 1 ;  /* 0x3f80000004077423 */ /* 0x001fc60000000803 */
[----:B------:R-:W-:-:S04]  /*3640*/  FFMA.SAT R2, R0, R17, 0.5 ;  /* 0x3f00000000027423 */ /* 0x000fc80000002011 */
[----:B------:R-:W-:-:S04]  /*3650*/  FFMA.RM R2, R2, R19, 12582913 ;  /* 0x4b40000102027423 */ /* 0x000fc80000004013 */
[C---:B------:R-:W-:Y:S01]  /*3660*/  FADD R17, R2.reuse, -12583039 ;  /* 0xcb40007f02117421 */ /* 0x040fe20000000000 */
[----:B------:R-:W-:-:S03]  /*3670*/  IMAD.SHL.U32 R2, R2, 0x800000, RZ ;  /* 0x0080000002027824 */ /* 0x000fc600078e00ff */
[----:B------:R-:W-:-:S04]  /*3680*/  FFMA R17, R0, 1.4426950216293334961, -R17 ;  /* 0x3fb8aa3b00117823 */ /* 0x000fc80000000811 */
[----:B------:R-:W-:Y:S01]  /*3690*/  FFMA R17, R0, 1.925963033500011079e-08, R17 ;  /* 0x32a5706000117823 */ /* 0x000fe20000000011 */
[----:B------:R-:W-:-:S05]  /*36a0*/  FFMA R0, R4, R7, R4 ;  /* 0x0000000704007223 */ /* 0x000fca0000000004 */
[----:B------:R-:W0:Y:S02]  /*36b0*/  MUFU.EX2 R17, R17 ;  /* 0x0000001100117308 */ /* 0x000e240000000800 */
[----:B0-----:R-:W-:-:S06]  /*36c0*/  FMUL R19, R2, R17 ;  /* 0x0000001102137220 */ /* 0x001fcc0000400000 */
[----:B------:R-:W0:Y:S01]  /*36d0*/  FCHK P0, R19, R3 ;  /* 0x0000000313007302 */ /* 0x000e220000000000 */
[----:B------:R-:W-:-:S04]  /*36e0*/  FFMA R2, R0, R19, RZ ;  /* 0x0000001300027223 */ /* 0x000fc800000000ff */
[----:B------:R-:W-:-:S04]  /*36f0*/  FFMA R7, R2, -R3, R19 ;  /* 0x8000000302077223 */ /* 0x000fc80000000013 */
[----:B------:R-:W-:Y:S01]  /*3700*/  FFMA R7, R0, R7, R2 ;  /* 0x0000000700077223 */ /* 0x000fe20000000002 */
[----:B0-----:R-:W-:Y:S06]  /*3710*/  @!P0 BRA `(.L_x_34) ;  /* 0x0000000000108947 */ /* 0x001fec0003800000 */
[----:B------:R-:W-:Y:S01]  /*3720*/  IMAD.MOV.U32 R0, RZ, RZ, R19 ;  /* 0x000000ffff007224 */ /* 0x000fe200078e0013 */
[----:B------:R-:W-:-:S07]  /*3730*/  MOV R18, 0x3750 ;  /* 0x0000375000127802 */ /* 0x000fce0000000f00 */
[----:B----4-:R-:W-:Y:S05]  /*3740*/  CALL.REL.NOINC `($__internal_1_$__cuda_sm3x_div_rn_noftz_f32_slowpath) ;  /* 0x00000004001c7944 */ /* 0x010fea0003c00000 */
[----:B------:R-:W-:-:S07]  /*3750*/  IMAD.MOV.U32 R7, RZ, RZ, R17 ;  /* 0x000000ffff077224 */ /* 0x000fce00078e0011 */
.L_x_34:
[----:B----4-:R-:W-:Y:S05]  /*3760*/  BSYNC.RECONVERGENT B1 ;  /* 0x0000000000017941 */ /* 0x010fea0003800200 */
.L_x_33:
[----:B------:R-:W-:-:S04]  /*3770*/  IADD3 R0, P0, PT, R13, R11, RZ ;  /* 0x0000000b0d007210 */ /* 0x000fc80007f1e0ff */
[----:B------:R-:W-:Y:S02]  /*3780*/  IADD3.X R5, PT, PT, R12, R5, RZ, P0, !PT ;  /* 0x000000050c057210 */ /* 0x000fe400007fe4ff */
[----:B------:R-:W-:-:S04]  /*3790*/  LEA R4, P0, R0, UR8, 0x2 ;  /* 0x0000000800047c11 */ /* 0x000fc8000f8010ff */
[----:B------:R-:W-:-:S05]  /*37a0*/  LEA.HI.X R5, R0, UR9, R5, 0x2, P0 ;  /* 0x0000000900057c11 */ /* 0x000fca00080f1405 */
[----:B------:R0:W-:Y:S04]  /*37b0*/  STG.E desc[UR4][R4.64], R7 ;  /* 0x0000000704007986 */ /* 0x0001e8000c101904 */
.L_x_32:
[----:B----4-:R-:W-:Y:S05]  /*37c0*/  BSYNC.RECONVERGENT B0 ;  /* 0x0000000000007941 */ /* 0x010fea0003800200 */
.L_x_31:
[----:B------:R-:W-:Y:S01]  /*37d0*/  IMAD.IADD R11, R16, 0x1, R11 ;  /* 0x00000001100b7824 */ /* 0x000fe200078e020b */
[----:B------:R-:W-:Y:S06]  /*37e0*/  @P2 BRA `(.L_x_35) ;  /* 0xfffffffc00542947 */ /* 0x000fec000383ffff */
[----:B------:R-:W-:Y:S05]  /*37f0*/  EXIT ;  /* 0x000000000000794d */ /* 0x000fea0003800000 */
        .weak           $__internal_0_$__cuda_sm20_div_u64
        .type           $__internal_0_$__cuda_sm20_div_u64,@function
        .size           $__internal_0_$__cuda_sm20_div_u64,($__internal_1_$__cuda_sm3x_div_rn_noftz_f32_slowpath - $__internal_0_$__cuda_sm20_div_u64)
$__internal_0_$__cuda_sm20_div_u64:
[----:B------:R-:W-:-:S04]  /*3800*/  IMAD.MOV.U32 R17, RZ, RZ, RZ ;  /* 0x000000ffff117224 */ /* 0x000fc800078e00ff */
[----:B------:R-:W0:Y:S08]  /*3810*/  I2F.U64.RP R8, R16 ;  /* 0x0000001000087312 */ /* 0x000e300000309000 */
[----:B0-----:R-:W0:Y:S02]  /*3820*/  MUFU.RCP R8, R8 ;  /* 0x0000000800087308 */ /* 0x001e240000001000 */
[----:B0-----:R-:W-:-:S06]  /*3830*/  VIADD R4, R8, 0x1ffffffe ;  /* 0x1ffffffe08047836 */ /* 0x001fcc0000000000 */
[----:B------:R-:W0:Y:S02]  /*3840*/  F2I.U64.TRUNC R4, R4 ;  /* 0x0000000400047311 */ /* 0x000e24000020d800 */
[----:B0-----:R-:W-:-:S04]  /*3850*/  IMAD.WIDE.U32 R6, R4, R16, RZ ;  /* 0x0000001004067225 */ /* 0x001fc800078e00ff */
[----:B------:R-:W-:Y:S01]  /*3860*/  IMAD R7, R5, R16, R7 ;  /* 0x0000001005077224 */ /* 0x000fe200078e0207 */
[----:B------:R-:W-:-:S05]  /*3870*/  IADD3 R9, P0, PT, RZ, -R6, RZ ;  /* 0x80000006ff097210 */ /* 0x000fca0007f1e0ff */
[----:B------:R-:W-:-:S04]  /*3880*/  IMAD.HI.U32 R6, R4, R9, RZ ;  /* 0x0000000904067227 */ /* 0x000fc800078e00ff */
[----:B------:R-:W-:Y:S01]  /*3890*/  IMAD.X R11, RZ, RZ, ~R7, P0 ;  /* 0x000000ffff0b7224 */ /* 0x000fe200000e0e07 */
[----:B------:R-:W-:-:S03]  /*38a0*/  MOV R7, R4 ;  /* 0x0000000400077202 */ /* 0x000fc60000000f00 */
[-C--:B------:R-:W-:Y:S02]  /*38b0*/  IMAD R15, R5, R11.reuse, RZ ;  /* 0x0000000b050f7224 */ /* 0x080fe400078e02ff */
[----:B------:R-:W-:-:S04]  /*38c0*/  IMAD.WIDE.U32 R6, P0, R4, R11, R6 ;  /* 0x0000000b04067225 */ /* 0x000fc80007800006 */
[----:B------:R-:W-:-:S04]  /*38d0*/  IMAD.HI.U32 R11, R5, R11, RZ ;  /* 0x0000000b050b7227 */ /* 0x000fc800078e00ff */
[----:B------:R-:W-:-:S05]  /*38e0*/  IMAD.HI.U32 R6, P1, R5, R9, R6 ;  /* 0x0000000905067227 */ /* 0x000fca0007820006 */
[----:B------:R-:W-:Y:S01]  /*38f0*/  IADD3 R7, P2, PT, R15, R6, RZ ;  /* 0x000000060f077210 */ /* 0x000fe20007f5e0ff */
[----:B------:R-:W-:-:S04]  /*3900*/  IMAD.X R6, R11, 0x1, R5, P0 ;  /* 0x000000010b067824 */ /* 0x000fc800000e0605 */
[----:B------:R-:W-:Y:S01]  /*3910*/  IMAD.WIDE.U32 R4, R7, R16, RZ ;  /* 0x0000001007047225 */ /* 0x000fe200078e00ff */
[----:B------:R-:W-:Y:S02]  /*3920*/  IADD3.X R9, PT, PT, RZ, RZ, R6, P2, P1 ;  /* 0x000000ffff097210 */ /* 0x000fe400017e2406 */
[----:B------:R-:W-:-:S03]  /*3930*/  IADD3 R11, P0, PT, RZ, -R4, RZ ;  /* 0x80000004ff0b7210 */ /* 0x000fc60007f1e0ff */
[----:B------:R-:W-:Y:S02]  /*3940*/  IMAD R4, R9, R16, R5 ;  /* 0x0000001009047224 */ /* 0x000fe400078e0205 */
[----:B------:R-:W-:Y:S02]  /*3950*/  IMAD.MOV.U32 R5, RZ, RZ, RZ ;  /* 0x000000ffff057224 */ /* 0x000fe400078e00ff */
[----:B------:R-:W-:-:S04]  /*3960*/  IMAD.HI.U32 R6, R7, R11, RZ ;  /* 0x0000000b07067227 */ /* 0x000fc800078e00ff */
[----:B------:R-:W-:-:S04]  /*3970*/  IMAD.X R4, RZ, RZ, ~R4, P0 ;  /* 0x000000ffff047224 */ /* 0x000fc800000e0e04 */
[----:B------:R-:W-:-:S04]  /*3980*/  IMAD.WIDE.U32 R6, P0, R7, R4, R6 ;  /* 0x0000000407067225 */ /* 0x000fc80007800006 */
[C---:B------:R-:W-:Y:S02]  /*3990*/  IMAD R8, R9.reuse, R4, RZ ;  /* 0x0000000409087224 */ /* 0x040fe400078e02ff */
[----:B------:R-:W-:-:S04]  /*39a0*/  IMAD.HI.U32 R7, P1, R9, R11, R6 ;  /* 0x0000000b09077227 */ /* 0x000fc80007820006 */
[----:B------:R-:W-:Y:S01]  /*39b0*/  IMAD.HI.U32 R4, R9, R4, RZ ;  /* 0x0000000409047227 */ /* 0x000fe200078e00ff */
[----:B------:R-:W-:-:S03]  /*39c0*/  IADD3 R7, P2, PT, R8, R7, RZ ;  /* 0x0000000708077210 */ /* 0x000fc60007f5e0ff */
[----:B------:R-:W-:Y:S02]  /*39d0*/  IMAD.X R9, R4, 0x1, R9, P0 ;  /* 0x0000000104097824 */ /* 0x000fe400000e0609 */
[----:B------:R-:W-:-:S03]  /*39e0*/  IMAD.HI.U32 R4, R7, R3, RZ ;  /* 0x0000000307047227 */ /* 0x000fc600078e00ff */
[----:B------:R-:W-:Y:S01]  /*39f0*/  IADD3.X R9, PT, PT, RZ, RZ, R9, P2, P1 ;  /* 0x000000ffff097210 */ /* 0x000fe200017e2409 */
[----:B------:R-:W-:-:S04]  /*3a00*/  IMAD.WIDE.U32 R4, R7, R0, R4 ;  /* 0x0000000007047225 */ /* 0x000fc800078e0004 */
[C---:B------:R-:W-:Y:S02]  /*3a10*/  IMAD R7, R9.reuse, R0, RZ ;  /* 0x0000000009077224 */ /* 0x040fe400078e02ff */
[----:B------:R-:W-:-:S04]  /*3a20*/  IMAD.HI.U32 R4, P0, R9, R3, R4 ;  /* 0x0000000309047227 */ /* 0x000fc80007800004 */
[----:B------:R-:W-:Y:S01]  /*3a30*/  IMAD.HI.U32 R9, R9, R0, RZ ;  /* 0x0000000009097227 */ /* 0x000fe200078e00ff */
[----:B------:R-:W-:-:S04]  /*3a40*/  IADD3 R7, P1, PT, R7, R4, RZ ;  /* 0x0000000407077210 */ /* 0x000fc80007f3e0ff */
[----:B------:R-:W-:-:S05]  /*3a50*/  IADD3.X R4, PT, PT, R9, RZ, RZ, P0, !PT ;  /* 0x000000ff09047210 */ /* 0x000fca00007fe4ff */
[----:B------:R-:W-:Y:S02]  /*3a60*/  IMAD.X R9, RZ, RZ, R4, P1 ;  /* 0x000000ffff097224 */ /* 0x000fe400008e0604 */
[----:B------:R-:W-:-:S04]  /*3a70*/  IMAD.WIDE.U32 R4, R7, R16, RZ ;  /* 0x0000001007047225 */ /* 0x000fc800078e00ff */
[----:B------:R-:W-:Y:S01]  /*3a80*/  IMAD R9, R9, R16, R5 ;  /* 0x0000001009097224 */ /* 0x000fe200078e0205 */
[----:B------:R-:W-:-:S04]  /*3a90*/  IADD3 R5, P0, PT, -R4, R3, RZ ;  /* 0x0000000304057210 */ /* 0x000fc80007f1e1ff */
[----:B------:R-:W-:Y:S01]  /*3aa0*/  IADD3 R3, P1, PT, -R16, R5, RZ ;  /* 0x0000000510037210 */ /* 0x000fe20007f3e1ff */
[----:B------:R-:W-:Y:S01]  /*3ab0*/  IMAD.X R9, R0, 0x1, ~R9, P0 ;  /* 0x0000000100097824 */ /* 0x000fe200000e0e09 */
[----:B------:R-:W-:Y:S01]  /*3ac0*/  ISETP.GE.U32.AND P0, PT, R5, R16, PT ;  /* 0x000000100500720c */ /* 0x000fe20003f06070 */
[----:B------:R-:W-:-:S03]  /*3ad0*/  VIADD R0, R7, 0x1 ;  /* 0x0000000107007836 */ /* 0x000fc60000000000 */
[C---:B------:R-:W-:Y:S02]  /*3ae0*/  ISETP.GE.U32.AND.EX P0, PT, R9.reuse, RZ, PT, P0 ;  /* 0x000000ff0900720c */ /* 0x040fe40003f06100 */
[----:B------:R-:W-:Y:S02]  /*3af0*/  IADD3.X R4, PT, PT, R9, -0x1, RZ, P1, !PT ;  /* 0xffffffff09047810 */ /* 0x000fe40000ffe4ff */
[----:B------:R-:W-:Y:S02]  /*3b00*/  SEL R3, R3, R5, P0 ;  /* 0x0000000503037207 */ /* 0x000fe40000000000 */
[----:B------:R-:W-:Y:S02]  /*3b10*/  SEL R7, R0, R7, P0 ;  /* 0x0000000700077207 */ /* 0x000fe40000000000 */
[----:B------:R-:W-:Y:S02]  /*3b20*/  SEL R4, R4, R9, P0 ;  /* 0x0000000904047207 */ /* 0x000fe40000000000 */
[----:B------:R-:W-:Y:S01]  /*3b30*/  ISETP.GE.U32.AND P0, PT, R3, R16, PT ;  /* 0x000000100300720c */ /* 0x000fe20003f06070 */
[----:B------:R-:W-:Y:S01]  /*3b40*/  VIADD R0, R7, 0x1 ;  /* 0x0000000107007836 */ /* 0x000fe20000000000 */
[----:B------:R-:W-:Y:S01]  /*3b50*/  ISETP.NE.U32.AND P1, PT, R16, RZ, PT ;  /* 0x000000ff1000720c */ /* 0x000fe20003f25070 */
[----:B------:R-:W-:Y:S01]  /*3b60*/  HFMA2 R3, -RZ, RZ, 0, 0 ;  /* 0x00000000ff037431 */ /* 0x000fe200000001ff */
[----:B------:R-:W-:-:S02]  /*3b70*/  ISETP.GE.U32.AND.EX P0, PT, R4, RZ, PT, P0 ;  /* 0x000000ff0400720c */ /* 0x000fc40003f06100 */
[----:B------:R-:W-:Y:S02]  /*3b80*/  ISETP.NE.AND.EX P1, PT, RZ, RZ, PT, P1 ;  /* 0x000000ffff00720c */ /* 0x000fe40003f25310 */
[----:B------:R-:W-:-:S04]  /*3b90*/  SEL R0, R0, R7, P0 ;  /* 0x0000000700007207 */ /* 0x000fc80000000000 */
[----:B------:R-:W-:Y:S01]  /*3ba0*/  SEL R0, R0, 0xffffffff, P1 ;  /* 0xffffffff00007807 */ /* 0x000fe20000800000 */
[----:B------:R-:W-:Y:S06]  /*3bb0*/  RET.REL.NODEC R2 `(_Z19wrap_softmax_kernelPKfPfmm) ;  /* 0xffffffc402107950 */ /* 0x000fec0003c3ffff */
        .weak           $__internal_1_$__cuda_sm3x_div_rn_noftz_f32_slowpath
        .type           $__internal_1_$__cuda_sm3x_div_rn_noftz_f32_slowpath,@function
        .size           $__internal_1_$__cuda_sm3x_div_rn_noftz_f32_slowpath,(.L_x_53 - $__internal_1_$__cuda_sm3x_div_rn_noftz_f32_slowpath)
$__internal_1_$__cuda_sm3x_div_rn_noftz_f32_slowpath:
[--C-:B------:R-:W-:Y:S01]  /*3bc0*/  SHF.R.U32.HI R17, RZ, 0x17, R3.reuse ;  /* 0x00000017ff117819 */ /* 0x100fe20000011603 */
[----:B------:R-:W-:Y:S01]  /*3bd0*/  BSSY.RECONVERGENT B2, `(.L_x_36) ;  /* 0x0000063000027945 */ /* 0x000fe20003800200 */
[----:B------:R-:W-:Y:S01]  /*3be0*/  SHF.R.U32.HI R20, RZ, 0x17, R0 ;  /* 0x00000017ff147819 */ /* 0x000fe20000011600 */
[----:B------:R-:W-:Y:S01]  /*3bf0*/  IMAD.MOV.U32 R25, RZ, RZ, R3 ;  /* 0x000000ffff197224 */ /* 0x000fe200078e0003 */
[----:B------:R-:W-:Y:S02]  /*3c00*/  LOP3.LUT R17, R17, 0xff, RZ, 0xc0, !PT ;  /* 0x000000ff11117812 */ /* 0x000fe400078ec0ff */
[----:B------:R-:W-:-:S03]  /*3c10*/  LOP3.LUT R20, R20, 0xff, RZ, 0xc0, !PT ;  /* 0x000000ff14147812 */ /* 0x000fc600078ec0ff */
[----:B------:R-:W-:Y:S02]  /*3c20*/  VIADD R22, R17, 0xffffffff ;  /* 0xffffffff11167836 */ /* 0x000fe40000000000 */
[----:B------:R-:W-:-:S03]  /*3c30*/  VIADD R23, R20, 0xffffffff ;  /* 0xffffffff14177836 */ /* 0x000fc60000000000 */
[----:B------:R-:W-:-:S04]  /*3c40*/  ISETP.GT.U32.AND P0, PT, R22, 0xfd, PT ;  /* 0x000000fd1600780c */ /* 0x000fc80003f04070 */
[----:B------:R-:W-:-:S13]  /*3c50*/  ISETP.GT.U32.OR P0, PT, R23, 0xfd, P0 ;  /* 0x000000fd1700780c */ /* 0x000fda0000704470 */
[----:B------:R-:W-:Y:S01]  /*3c60*/  @!P0 IMAD.MOV.U32 R19, RZ, RZ, RZ ;  /* 0x000000ffff138224 */ /* 0x000fe200078e00ff */
[----:B------:R-:W-:Y:S06]  /*3c70*/  @!P0 BRA `(.L_x_37) ;  /* 0x00000000005c8947 */ /* 0x000fec0003800000 */
[----:B------:R-:W-:Y:S02]  /*3c80*/  FSETP.GTU.FTZ.AND P0, PT, |R0|, +INF , PT ;  /* 0x7f8000000000780b */ /* 0x000fe40003f1c200 */
[----:B------:R-:W-:-:S04]  /*3c90*/  FSETP.GTU.FTZ.AND P1, PT, |R3|, +INF , PT ;  /* 0x7f8000000300780b */ /* 0x000fc80003f3c200 */
[----:B------:R-:W-:-:S13]  /*3ca0*/  PLOP3.LUT P0, PT, P0, P1, PT, 0xf8, 0x8f ;  /* 0x00000000008f781c */ /* 0x000fda0000703f70 */
[----:B------:R-:W-:Y:S05]  /*3cb0*/  @P0 BRA `(.L_x_38) ;  /* 0x00000004004c0947 */ /* 0x000fea0003800000 */
[----:B------:R-:W-:-:S13]  /*3cc0*/  LOP3.LUT P0, RZ, R25, 0x7fffffff, R0, 0xc8, !PT ;  /* 0x7fffffff19ff7812 */ /* 0x000fda000780c800 */
[----:B------:R-:W-:Y:S05]  /*3cd0*/  @!P0 BRA `(.L_x_39) ;  /* 0x00000004003c8947 */ /* 0x000fea0003800000 */
[C---:B------:R-:W-:Y:S02]  /*3ce0*/  FSETP.NEU.FTZ.AND P0, PT, |R0|.reuse, +INF , PT ;  /* 0x7f8000000000780b */ /* 0x040fe40003f1d200 */
[----:B------:R-:W-:Y:S02]  /*3cf0*/  FSETP.NEU.FTZ.AND P3, PT, |R3|, +INF , PT ;  /* 0x7f8000000300780b */ /* 0x000fe40003f7d200 */
[----:B------:R-:W-:-:S11]  /*3d00*/  FSETP.NEU.FTZ.AND P1, PT, |R0|, +INF , PT ;  /* 0x7f8000000000780b */ /* 0x000fd60003f3d200 */
[----:B------:R-:W-:Y:S05]  /*3d10*/  @!P3 BRA !P0, `(.L_x_39) ;  /* 0x00000004002cb947 */ /* 0x000fea0004000000 */
[----:B------:R-:W-:-:S04]  /*3d20*/  LOP3.LUT P0, RZ, R0, 0x7fffffff, RZ, 0xc0, !PT ;  /* 0x7fffffff00ff7812 */ /* 0x000fc8000780c0ff */
[----:B------:R-:W-:-:S13]  /*3d30*/  PLOP3.LUT P0, PT, P3, P0, PT, 0x2f, 0xf2 ;  /* 0x0000000000f2781c */ /* 0x000fda0001f00577 */
[----:B------:R-:W-:Y:S05]  /*3d40*/  @P0 BRA `(.L_x_40) ;  /* 0x0000000400180947 */ /* 0x000fea0003800000 */
[----:B------:R-:W-:-:S04]  /*3d50*/  LOP3.LUT P0, RZ, R25, 0x7fffffff, RZ, 0xc0, !PT ;  /* 0x7fffffff19ff7812 */ /* 0x000fc8000780c0ff */
[----:B------:R-:W-:-:S13]  /*3d60*/  PLOP3.LUT P0, PT, P1, P0, PT, 0x2f, 0xf2 ;  /* 0x0000000000f2781c */ /* 0x000fda0000f00577 */
[----:B------:R-:W-:Y:S05]  /*3d70*/  @P0 BRA `(.L_x_41) ;  /* 0x0000000400000947 */ /* 0x000fea0003800000 */
[----:B------:R-:W-:Y:S02]  /*3d80*/  ISETP.GE.AND P0, PT, R23, RZ, PT ;  /* 0x000000ff1700720c */ /* 0x000fe40003f06270 */
[----:B------:R-:W-:-:S11]  /*3d90*/  ISETP.GE.AND P1, PT, R22, RZ, PT ;  /* 0x000000ff1600720c */ /* 0x000fd60003f26270 */
[----:B------:R-:W-:Y:S01]  /*3da0*/  @P0 MOV R19, RZ ;  /* 0x000000ff00130202 */ /* 0x000fe20000000f00 */
[----:B------:R-:W-:Y:S02]  /*3db0*/  @!P0 IMAD.MOV.U32 R19, RZ, RZ, -0x40 ;  /* 0xffffffc0ff138424 */ /* 0x000fe400078e00ff */
[----:B------:R-:W-:Y:S01]  /*3dc0*/  @!P0 FFMA R0, R0, 1.84467440737095516160e+19, RZ ;  /* 0x5f80000000008823 */ /* 0x000fe200000000ff */
[----:B------:R-:W-:Y:S01]  /*3dd0*/  @!P1 FFMA R25, R3, 1.84467440737095516160e+19, RZ ;  /* 0x5f80000003199823 */ /* 0x000fe200000000ff */
[----:B------:R-:W-:-:S07]  /*3de0*/  @!P1 VIADD R19, R19, 0x40 ;  /* 0x0000004013139836 */ /* 0x000fce0000000000 */
.L_x_37:
[----:B------:R-:W-:Y:S01]  /*3df0*/  LEA R22, R17, 0xc0800000, 0x17 ;  /* 0xc080000011167811 */ /* 0x000fe200078eb8ff */
[----:B------:R-:W-:Y:S01]  /*3e00*/  VIADD R20, R20, 0xffffff81 ;  /* 0xffffff8114147836 */ /* 0x000fe20000000000 */
[----:B------:R-:W-:Y:S03]  /*3e10*/  BSSY.RECONVERGENT B3, `(.L_x_42) ;  /* 0x0000035000037945 */ /* 0x000fe60003800200 */
[----:B------:R-:W-:Y:S02]  /*3e20*/  IMAD.IADD R26, R25, 0x1, -R22 ;  /* 0x00000001191a7824 */ /* 0x000fe400078e0a16 */
[C---:B------:R-:W-:Y:S01]  /*3e30*/  IMAD R0, R20.reuse, -0x800000, R0 ;  /* 0xff80000014007824 */ /* 0x040fe200078e0200 */
[----:B------:R-:W-:Y:S01]  /*3e40*/  IADD3 R20, PT, PT, R20, 0x7f, -R17 ;  /* 0x0000007f14147810 */ /* 0x000fe20007ffe811 */
[----:B------:R-:W0:Y:S01]  /*3e50*/  MUFU.RCP R22, R26 ;  /* 0x0000001a00167308 */ /* 0x000e220000001000 */
[----:B------:R-:W-:-:S02]  /*3e60*/  FADD.FTZ R23, -R26, -RZ ;  /* 0x800000ff1a177221 */ /* 0x000fc40000010100 */
[----:B------:R-:W-:Y:S02]  /*3e70*/  IADD3 R19, PT, PT, R20, R19, RZ ;  /* 0x0000001314137210 */ /* 0x000fe40007ffe0ff */
[----:B0-----:R-:W-:-:S04]  /*3e80*/  FFMA R25, R22, R23, 1 ;  /* 0x3f80000016197423 */ /* 0x001fc80000000017 */
[----:B------:R-:W-:-:S04]  /*3e90*/  FFMA R25, R22, R25, R22 ;  /* 0x0000001916197223 */ /* 0x000fc80000000016 */
[----:B------:R-:W-:-:S04]  /*3ea0*/  FFMA R22, R0, R25, RZ ;  /* 0x0000001900167223 */ /* 0x000fc800000000ff */
[----:B------:R-:W-:-:S04]  /*3eb0*/  FFMA R24, R23, R22, R0 ;  /* 0x0000001617187223 */ /* 0x000fc80000000000 */
[----:B------:R-:W-:-:S04]  /*3ec0*/  FFMA R24, R25, R24, R22 ;  /* 0x0000001819187223 */ /* 0x000fc80000000016 */
[----:B------:R-:W-:-:S04]  /*3ed0*/  FFMA R23, R23, R24, R0 ;  /* 0x0000001817177223 */ /* 0x000fc80000000000 */
[----:B------:R-:W-:-:S05]  /*3ee0*/  FFMA R0, R25, R23, R24 ;  /* 0x0000001719007223 */ /* 0x000fca0000000018 */
[----:B------:R-:W-:-:S04]  /*3ef0*/  SHF.R.U32.HI R17, RZ, 0x17, R0 ;  /* 0x00000017ff117819 */ /* 0x000fc80000011600 */
[----:B------:R-:W-:-:S05]  /*3f00*/  LOP3.LUT R20, R17, 0xff, RZ, 0xc0, !PT ;  /* 0x000000ff11147812 */ /* 0x000fca00078ec0ff */
[----:B------:R-:W-:-:S04]  /*3f10*/  IMAD.IADD R17, R20, 0x1, R19 ;  /* 0x0000000114117824 */ /* 0x000fc800078e0213 */
[----:B------:R-:W-:-:S05]  /*3f20*/  VIADD R20, R17, 0xffffffff ;  /* 0xffffffff11147836 */ /* 0x000fca0000000000 */
[----:B------:R-:W-:-:S13]  /*3f30*/  ISETP.GE.U32.AND P0, PT, R20, 0xfe, PT ;  /* 0x000000fe1400780c */ /* 0x000fda0003f06070 */
[----:B------:R-:W-:Y:S05]  /*3f40*/  @!P0 BRA `(.L_x_43) ;  /* 0x0000000000808947 */ /* 0x000fea0003800000 */
[----:B------:R-:W-:-:S13]  /*3f50*/  ISETP.GT.AND P0, PT, R17, 0xfe, PT ;  /* 0x000000fe1100780c */ /* 0x000fda0003f04270 */
[----:B------:R-:W-:Y:S05]  /*3f60*/  @P0 BRA `(.L_x_44) ;  /* 0x00000000006c0947 */ /* 0x000fea0003800000 */
[----:B------:R-:W-:-:S13]  /*3f70*/  ISETP.GE.AND P0, PT, R17, 0x1, PT ;  /* 0x000000011100780c */ /* 0x000fda0003f06270 */
[----:B------:R-:W-:Y:S05]  /*3f80*/  @P0 BRA `(.L_x_45) ;  /* 0x0000000000740947 */ /* 0x000fea0003800000 */
[----:B------:R-:W-:Y:S02]  /*3f90*/  ISETP.GE.AND P0, PT, R17, -0x18, PT ;  /* 0xffffffe81100780c */ /* 0x000fe40003f06270 */
[----:B------:R-:W-:-:S11]  /*3fa0*/  LOP3.LUT R0, R0, 0x80000000, RZ, 0xc0, !PT ;  /* 0x8000000000007812 */ /* 0x000fd600078ec0ff */
[----:B------:R-:W-:Y:S05]  /*3fb0*/  @!P0 BRA `(.L_x_45) ;  /* 0x0000000000688947 */ /* 0x000fea0003800000 */
[-CC-:B------:R-:W-:Y:S01]  /*3fc0*/  FFMA.RZ R19, R25, R23.reuse, R24.reuse ;  /* 0x0000001719137223 */ /* 0x180fe2000000c018 */
[----:B------:R-:W-:Y:S02]  /*3fd0*/  VIADD R22, R17, 0x20 ;  /* 0x0000002011167836 */ /* 0x000fe40000000000 */
[CCC-:B------:R-:W-:Y:S01]  /*3fe0*/  FFMA.RP R20, R25.reuse, R23.reuse, R24.reuse ;  /* 0x0000001719147223 */ /* 0x1c0fe20000008018 */
[----:B------:R-:W-:Y:S01]  /*3ff0*/  FFMA.RM R23, R25, R23, R24 ;  /* 0x0000001719177223 */ /* 0x000fe20000004018 */
[----:B------:R-:W-:Y:S02]  /*4000*/  ISETP.NE.AND P3, PT, R17, RZ, PT ;  /* 0x000000ff1100720c */ /* 0x000fe40003f65270 */
[----:B------:R-:W-:Y:S02]  /*4010*/  LOP3.LUT R19, R19, 0x7fffff, RZ, 0xc0, !PT ;  /* 0x007fffff13137812 */ /* 0x000fe400078ec0ff */
[----:B------:R-:W-:Y:S01]  /*4020*/  ISETP.NE.AND P1, PT, R17, RZ, PT ;  /* 0x000000ff1100720c */ /* 0x000fe20003f25270 */
[----:B------:R-:W-:Y:S01]  /*4030*/  IMAD.MOV R17, RZ, RZ, -R17 ;  /* 0x000000ffff117224 */ /* 0x000fe200078e0a11 */
[----:B------:R-:W-:-:S02]  /*4040*/  LOP3.LUT R19, R19, 0x800000, RZ, 0xfc, !PT ;  /* 0x0080000013137812 */ /* 0x000fc400078efcff */
[----:B------:R-:W-:Y:S02]  /*4050*/  FSETP.NEU.FTZ.AND P0, PT, R20, R23, PT ;  /* 0x000000171400720b */ /* 0x000fe40003f1d000 */
[----:B------:R-:W-:Y:S02]  /*4060*/  SHF.L.U32 R22, R19, R22, RZ ;  /* 0x0000001613167219 */ /* 0x000fe400000006ff */
[----:B------:R-:W-:Y:S02]  /*4070*/  SEL R20, R17, RZ, P3 ;  /* 0x000000ff11147207 */ /* 0x000fe40001800000 */
[----:B------:R-:W-:Y:S02]  /*4080*/  ISETP.NE.AND P1, PT, R22, RZ, P1 ;  /* 0x000000ff1600720c */ /* 0x000fe40000f25270 */
[----:B------:R-:W-:Y:S02]  /*4090*/  SHF.R.U32.HI R20, RZ, R20, R19 ;  /* 0x00000014ff147219 */ /* 0x000fe40000011613 */
[----:B------:R-:W-:-:S02]  /*40a0*/  PLOP3.LUT P0, PT, P0, P1, PT, 0xf8, 0x8f ;  /* 0x00000000008f781c */ /* 0x000fc40000703f70 */
[----:B------:R-:W-:Y:S02]  /*40b0*/  SHF.R.U32.HI R22, RZ, 0x1, R20 ;  /* 0x00000001ff167819 */ /* 0x000fe40000011614 */
[----:B------:R-:W-:-:S04]  /*40c0*/  SEL R17, RZ, 0x1, !P0 ;  /* 0x00000001ff117807 */ /* 0x000fc80004000000 */
[----:B------:R-:W-:-:S04]  /*40d0*/  LOP3.LUT R17, R17, 0x1, R22, 0xf8, !PT ;  /* 0x0000000111117812 */ /* 0x000fc800078ef816 */
[----:B------:R-:W-:-:S04]  /*40e0*/  LOP3.LUT R17, R17, R20, RZ, 0xc0, !PT ;  /* 0x0000001411117212 */ /* 0x000fc800078ec0ff */
[----:B------:R-:W-:-:S04]  /*40f0*/  IADD3 R17, PT, PT, R22, R17, RZ ;  /* 0x0000001116117210 */ /* 0x000fc80007ffe0ff */
[----:B------:R-:W-:Y:S01]  /*4100*/  LOP3.LUT R0, R17, R0, RZ, 0xfc, !PT ;  /* 0x0000000011007212 */ /* 0x000fe200078efcff */
[----:B------:R-:W-:Y:S06]  /*4110*/  BRA `(.L_x_45) ;  /* 0x0000000000107947 */ /* 0x000fec0003800000 */
.L_x_44:
[----:B------:R-:W-:-:S04]  /*4120*/  LOP3.LUT R0, R0, 0x80000000, RZ, 0xc0, !PT ;  /* 0x8000000000007812 */ /* 0x000fc800078ec0ff */
[----:B------:R-:W-:Y:S01]  /*4130*/  LOP3.LUT R0, R0, 0x7f800000, RZ, 0xfc, !PT ;  /* 0x7f80000000007812 */ /* 0x000fe200078efcff */
[----:B------:R-:W-:Y:S06]  /*4140*/  BRA `(.L_x_45) ;  /* 0x0000000000047947 */ /* 0x000fec0003800000 */
.L_x_43:
[----:B------:R-:W-:-:S07]  /*4150*/  IMAD R0, R19, 0x800000, R0 ;  /* 0x0080000013007824 */ /* 0x000fce00078e0200 */
.L_x_45:
[----:B------:R-:W-:Y:S05]  /*4160*/  BSYNC.RECONVERGENT B3 ;  /* 0x0000000000037941 */ /* 0x000fea0003800200 */
.L_x_42:
[----:B------:R-:W-:Y:S05]  /*4170*/  BRA `(.L_x_46) ;  /* 0x0000000000207947 */ /* 0x000fea0003800000 */
.L_x_41:
[----:B------:R-:W-:-:S04]  /*4180*/  LOP3.LUT R0, R25, 0x80000000, R0, 0x48, !PT ;  /* 0x8000000019007812 */ /* 0x000fc800078e4800 */
[----:B------:R-:W-:Y:S01]  /*4190*/  LOP3.LUT R0, R0, 0x7f800000, RZ, 0xfc, !PT ;  /* 0x7f80000000007812 */ /* 0x000fe200078efcff */
[----:B------:R-:W-:Y:S06]  /*41a0*/  BRA `(.L_x_46) ;  /* 0x0000000000147947 */ /* 0x000fec0003800000 */
.L_x_40:
[----:B------:R-:W-:Y:S01]  /*41b0*/  LOP3.LUT R0, R25, 0x80000000, R0, 0x48, !PT ;  /* 0x8000000019007812 */ /* 0x000fe200078e4800 */
[----:B------:R-:W-:Y:S06]  /*41c0*/  BRA `(.L_x_46) ;  /* 0x00000000000c7947 */ /* 0x000fec0003800000 */
.L_x_39:
[----:B------:R-:W0:Y:S01]  /*41d0*/  MUFU.RSQ R0, -QNAN ;  /* 0xffc0000000007908 */ /* 0x000e220000001400 */
[----:B------:R-:W-:Y:S05]  /*41e0*/  BRA `(.L_x_46) ;  /* 0x0000000000047947 */ /* 0x000fea0003800000 */
.L_x_38:
[----:B------:R-:W-:-:S07]  /*41f0*/  FADD.FTZ R0, R0, R3 ;  /* 0x0000000300007221 */ /* 0x000fce0000010000 */
.L_x_46:
[----:B------:R-:W-:Y:S05]  /*4200*/  BSYNC.RECONVERGENT B2 ;  /* 0x0000000000027941 */ /* 0x000fea0003800200 */
.L_x_36:
[----:B------:R-:W-:Y:S02]  /*4210*/  IMAD.MOV.U32 R19, RZ, RZ, 0x0 ;  /* 0x00000000ff137424 */ /* 0x000fe400078e00ff */
[----:B0-----:R-:W-:Y:S02]  /*4220*/  IMAD.MOV.U32 R17, RZ, RZ, R0 ;  /* 0x000000ffff117224 */ /* 0x001fe400078e0000 */
[----:B------:R-:W-:Y:S05]  /*4230*/  RET.REL.NODEC R18 `(_Z19wrap_softmax_kernelPKfPfmm) ;  /* 0xffffffbc12707950 */ /* 0x000fea0003c3ffff */
.L_x_47:
[----:B------:R-:W-:-:S00]  /*4240*/  BRA `(.L_x_47) ;  /* 0xfffffffc00fc7947 */ /* 0x000fc0000383ffff */
[----:B------:R-:W-:-:S00]  /*4250*/  NOP ;  /* 0x0000000000007918 */ /* 0x000fc00000000000 */
        /* <DEDUP_REMOVED lines=10> */
.L_x_53:


//--------------------- .nv.shared.reserved.0     --------------------------
	.section	.nv.shared.reserved.0,"aw",@nobits
	.weak		__nv_reservedSMEM_offset_0_alias
	.size		__nv_reservedSMEM_offset_0_alias, 0, 64
	.other		__nv_reservedSMEM_offset_0_alias,@"STO_CUDA_RESERVED_SHARED STV_DEFAULT"
__nv_reservedSMEM_offset_0_alias:
	.zero		0
	.zero		64


//--------------------- .nv.constant0._Z19wrap_softmax_kernelPKfPfmm --------------------------
	.section	.nv.constant0._Z19wrap_softmax_kernelPKfPfmm,"a",@progbits
	.sectionflags	@""
	.align	4
.nv.constant0._Z19wrap_softmax_kernelPKfPfmm:
	.zero		928


//--------------------- SYMBOLS --------------------------

	.type		.nv.reservedSmem.offset0,@object
	.size		.nv.reservedSmem.offset0,0x4
